	.headerflags	@"EF_CUDA_TEXMODE_UNIFIED EF_CUDA_64BIT_ADDRESS EF_CUDA_ACCELERATORS EF_CUDA_SM90 EF_CUDA_VIRTUAL_SM(EF_CUDA_SM90)"
	.elftype	@"ET_EXEC"


//--------------------- .nv.info                  --------------------------
	.section	.nv.info,"",@"SHT_CUDA_INFO"
	.align	4


	//----- nvinfo : EIATTR_REGCOUNT
	.align		4
        /*0000*/ 	.byte	0x04, 0x2f
        /*0002*/ 	.short	(.L_1 - .L_0)
	.align		4
.L_0:
        /*0004*/ 	.word	index@(triton_red_fused__unsafe_index_add_convolution_native_group_norm_33)
        /*0008*/ 	.word	0x0000006a


	//----- nvinfo : EIATTR_MIN_STACK_SIZE
	.align		4
.L_1:
        /*000c*/ 	.byte	0x04, 0x12
        /*000e*/ 	.short	(.L_3 - .L_2)
	.align		4
.L_2:
        /*0010*/ 	.word	index@(triton_red_fused__unsafe_index_add_convolution_native_group_norm_33)
        /*0014*/ 	.word	0x00000000


	//----- nvinfo : EIATTR_FRAME_SIZE
	.align		4
.L_3:
        /*0018*/ 	.byte	0x04, 0x11
        /*001a*/ 	.short	(.L_5 - .L_4)
	.align		4
.L_4:
        /*001c*/ 	.word	index@(triton_red_fused__unsafe_index_add_convolution_native_group_norm_33)
        /*0020*/ 	.word	0x00000000


	//----- nvinfo : EIATTR_MIN_STACK_SIZE
	.align		4
.L_5:
        /*0024*/ 	.byte	0x04, 0x12
        /*0026*/ 	.short	(.L_7 - .L_6)
	.align		4
.L_6:
        /*0028*/ 	.word	index@(triton_red_fused__unsafe_index_add_convolution_native_group_norm_33)
        /*002c*/ 	.word	0x00000000
.L_7:


//--------------------- .nv.info.triton_red_fused__unsafe_index_add_convolution_native_group_norm_33 --------------------------
	.section	.nv.info.triton_red_fused__unsafe_index_add_convolution_native_group_norm_33,"",@"SHT_CUDA_INFO"
	.sectionflags	@""
	.align	4


	//----- nvinfo : EIATTR_CUDA_API_VERSION
	.align		4
        /*0000*/ 	.byte	0x04, 0x37
        /*0002*/ 	.short	(.L_9 - .L_8)
.L_8:
        /*0004*/ 	.word	0x0000007c


	//----- nvinfo : EIATTR_KPARAM_INFO
	.align		4
.L_9:
        /*0008*/ 	.byte	0x04, 0x17
        /*000a*/ 	.short	(.L_11 - .L_10)
.L_10:
        /*000c*/ 	.word	0x00000000
        /*0010*/ 	.short	0x0009
        /*0012*/ 	.short	0x0044
        /*0014*/ 	.byte	0x00, 0xf0, 0x11, 0x00


	//----- nvinfo : EIATTR_KPARAM_INFO
	.align		4
.L_11:
        /*0018*/ 	.byte	0x04, 0x17
        /*001a*/ 	.short	(.L_13 - .L_12)
.L_12:
        /*001c*/ 	.word	0x00000000
        /*0020*/ 	.short	0x0008
        /*0022*/ 	.short	0x0040
        /*0024*/ 	.byte	0x00, 0xf0, 0x11, 0x00


	//----- nvinfo : EIATTR_KPARAM_INFO
	.align		4
.L_13:
        /*0028*/ 	.byte	0x04, 0x17
        /*002a*/ 	.short	(.L_15 - .L_14)
.L_14:
        /*002c*/ 	.word	0x00000000
        /*0030*/ 	.short	0x0007
        /*0032*/ 	.short	0x0038
        /*0034*/ 	.byte	0x00, 0xf4, 0x21, 0x00


	//----- nvinfo : EIATTR_KPARAM_INFO
	.align		4
.L_15:
        /*0038*/ 	.byte	0x04, 0x17
        /*003a*/ 	.short	(.L_17 - .L_16)
.L_16:
        /*003c*/ 	.word	0x00000000
        /*0040*/ 	.short	0x0006
        /*0042*/ 	.short	0x0030
        /*0044*/ 	.byte	0x00, 0xf4, 0x21, 0x00


	//----- nvinfo : EIATTR_KPARAM_INFO
	.align		4
.L_17:
        /*0048*/ 	.byte	0x04, 0x17
        /*004a*/ 	.short	(.L_19 - .L_18)
.L_18:
        /*004c*/ 	.word	0x00000000
        /*0050*/ 	.short	0x0005
        /*0052*/ 	.short	0x0028
        /*0054*/ 	.byte	0x00, 0xf4, 0x21, 0x00


	//----- nvinfo : EIATTR_KPARAM_INFO
	.align		4
.L_19:
        /*0058*/ 	.byte	0x04, 0x17
        /*005a*/ 	.short	(.L_21 - .L_20)
.L_20:
        /*005c*/ 	.word	0x00000000
        /*0060*/ 	.short	0x0004
        /*0062*/ 	.short	0x0020
        /*0064*/ 	.byte	0x00, 0xf4, 0x21, 0x00


	//----- nvinfo : EIATTR_KPARAM_INFO
	.align		4
.L_21:
        /*0068*/ 	.byte	0x04, 0x17
        /*006a*/ 	.short	(.L_23 - .L_22)
.L_22:
        /*006c*/ 	.word	0x00000000
        /*0070*/ 	.short	0x0003
        /*0072*/ 	.short	0x0018
        /*0074*/ 	.byte	0x00, 0xf4, 0x21, 0x00


	//----- nvinfo : EIATTR_KPARAM_INFO
	.align		4
.L_23:
        /*0078*/ 	.byte	0x04, 0x17
        /*007a*/ 	.short	(.L_25 - .L_24)
.L_24:
        /*007c*/ 	.word	0x00000000
        /*0080*/ 	.short	0x0002
        /*0082*/ 	.short	0x0010
        /*0084*/ 	.byte	0x00, 0xf4, 0x21, 0x00


	//----- nvinfo : EIATTR_KPARAM_INFO
	.align		4
.L_25:
        /*0088*/ 	.byte	0x04, 0x17
        /*008a*/ 	.short	(.L_27 - .L_26)
.L_26:
        /*008c*/ 	.word	0x00000000
        /*0090*/ 	.short	0x0001
        /*0092*/ 	.short	0x0008
        /*0094*/ 	.byte	0x00, 0xf4, 0x21, 0x00


	//----- nvinfo : EIATTR_KPARAM_INFO
	.align		4
.L_27:
        /*0098*/ 	.byte	0x04, 0x17
        /*009a*/ 	.short	(.L_29 - .L_28)
.L_28:
        /*009c*/ 	.word	0x00000000
        /*00a0*/ 	.short	0x0000
        /*00a2*/ 	.short	0x0000
        /*00a4*/ 	.byte	0x00, 0xf4, 0x21, 0x00


	//----- nvinfo : EIATTR_SPARSE_MMA_MASK
	.align		4
.L_29:
        /*00a8*/ 	.byte	0x03, 0x50
        /*00aa*/ 	.short	0x0000


	//----- nvinfo : EIATTR_MAXREG_COUNT
	.align		4
        /*00ac*/ 	.byte	0x03, 0x1b
        /*00ae*/ 	.short	0x0080


	//----- nvinfo : EIATTR_COOP_GROUP_MASK_REGIDS
	.align		4
        /*00b0*/ 	.byte	0x04, 0x29
        /*00b2*/ 	.short	(.L_31 - .L_30)


	//   ....[0]....
.L_30:
        /*00b4*/ 	.word	0xffffffff


	//   ....[1]....
        /*00b8*/ 	.word	0xffffffff


	//   ....[2]....
        /*00bc*/ 	.word	0xffffffff


	//   ....[3]....
        /*00c0*/ 	.word	0xffffffff


	//   ....[4]....
        /*00c4*/ 	.word	0xffffffff


	//   ....[5]....
        /*00c8*/ 	.word	0xffffffff


	//   ....[6]....
        /*00cc*/ 	.word	0xffffffff


	//   ....[7]....
        /*00d0*/ 	.word	0xffffffff


	//   ....[8]....
        /*00d4*/ 	.word	0xffffffff


	//----- nvinfo : EIATTR_COOP_GROUP_INSTR_OFFSETS
	.align		4
.L_31:
        /*00d8*/ 	.byte	0x04, 0x28
        /*00da*/ 	.short	(.L_33 - .L_32)


	//   ....[0]....
.L_32:
        /*00dc*/ 	.word	0x00003100


	//   ....[1]....
        /*00e0*/ 	.word	0x00003110


	//   ....[2]....
        /*00e4*/ 	.word	0x00003120


	//   ....[3]....
        /*00e8*/ 	.word	0x00003160


	//   ....[4]....
        /*00ec*/ 	.word	0x00003230


	//   ....[5]....
        /*00f0*/ 	.word	0x000032d0


	//   ....[6]....
        /*00f4*/ 	.word	0x00003310


	//   ....[7]....
        /*00f8*/ 	.word	0x000033f0


	//   ....[8]....
        /*00fc*/ 	.word	0x00003440


	//----- nvinfo : EIATTR_EXIT_INSTR_OFFSETS
	.align		4
.L_33:
        /*0100*/ 	.byte	0x04, 0x1c
        /*0102*/ 	.short	(.L_35 - .L_34)


	//   ....[0]....
.L_34:
        /*0104*/ 	.word	0x000035d0


	//   ....[1]....
        /*0108*/ 	.word	0x00003620


	//----- nvinfo : EIATTR_REQNTID
	.align		4
.L_35:
        /*010c*/ 	.byte	0x04, 0x10
        /*010e*/ 	.short	(.L_37 - .L_36)
.L_36:
        /*0110*/ 	.word	0x00000200
        /*0114*/ 	.word	0x00000001
        /*0118*/ 	.word	0x00000001


	//----- nvinfo : EIATTR_CBANK_PARAM_SIZE
	.align		4
.L_37:
        /*011c*/ 	.byte	0x03, 0x19
        /*011e*/ 	.short	0x0048


	//----- nvinfo : EIATTR_PARAM_CBANK
	.align		4
        /*0120*/ 	.byte	0x04, 0x0a
        /*0122*/ 	.short	(.L_39 - .L_38)
	.align		4
.L_38:
        /*0124*/ 	.word	index@(.nv.constant0.triton_red_fused__unsafe_index_add_convolution_native_group_norm_33)
        /*0128*/ 	.short	0x0210
        /*012a*/ 	.short	0x0048


	//----- nvinfo : EIATTR_SW_WAR
	.align		4
.L_39:
        /*012c*/ 	.byte	0x04, 0x36
        /*012e*/ 	.short	(.L_41 - .L_40)
.L_40:
        /*0130*/ 	.word	0x00000008
.L_41:


//--------------------- .nv.callgraph             --------------------------
	.section	.nv.callgraph,"",@"SHT_CUDA_CALLGRAPH"
	.align	4
	.sectionentsize	8
	.align		4
        /*0000*/ 	.word	0x00000000
	.align		4
        /*0004*/ 	.word	0xffffffff
	.align		4
        /*0008*/ 	.word	0x00000000
	.align		4
        /*000c*/ 	.word	0xfffffffe
	.align		4
        /*0010*/ 	.word	0x00000000
	.align		4
        /*0014*/ 	.word	0xfffffffd
	.align		4
        /*0018*/ 	.word	0x00000000
	.align		4
        /*001c*/ 	.word	0xfffffffc


//--------------------- .text.triton_red_fused__unsafe_index_add_convolution_native_group_norm_33 --------------------------
	.section	.text.triton_red_fused__unsafe_index_add_convolution_native_group_norm_33,"ax",@progbits
	.sectionflags	@"SHF_BARRIERS=1"
	.align	128
        .global         triton_red_fused__unsafe_index_add_convolution_native_group_norm_33
        .type           triton_red_fused__unsafe_index_add_convolution_native_group_norm_33,@function
        .size           triton_red_fused__unsafe_index_add_convolution_native_group_norm_33,(.L_x_3 - triton_red_fused__unsafe_index_add_convolution_native_group_norm_33)
        .other          triton_red_fused__unsafe_index_add_convolution_native_group_norm_33,@"STO_CUDA_ENTRY STV_DEFAULT"
triton_red_fused__unsafe_index_add_convolution_native_group_norm_33:
.text.triton_red_fused__unsafe_index_add_convolution_native_group_norm_33:
[----:B------:R-:W0:Y:S02]  /*0000*/  LDC R1, c[0x0][0x28] ;  /* 0x00000a00ff017b82 */ /* 0x000e240000000800 */
[----:B------:R-:W1:Y:S01]  /*0010*/  S2R R7, SR_CTAID.X ;  /* 0x0000000000077919 */ /* 0x000e620000002500 */
[----:B------:R-:W2:Y:S01]  /*0020*/  LDC.64 R2, c[0x0][0x220] ;  /* 0x00008800ff027b82 */ /* 0x000ea20000000a00 */
[----:B------:R-:W-:Y:S01]  /*0030*/  IMAD.MOV.U32 R51, RZ, RZ, RZ ;  /* 0x000000ffff337224 */ /* 0x000fe200078e00ff */
[----:B------:R-:W-:Y:S01]  /*0040*/  ULDC.64 UR8, c[0x0][0x208] ;  /* 0x0000820000087ab9 */ /* 0x000fe20000000a00 */
[----:B------:R-:W3:Y:S05]  /*0050*/  S2R R0, SR_TID.X ;  /* 0x0000000000007919 */ /* 0x000eea0000002100 */
[----:B------:R-:W4:Y:S01]  /*0060*/  S2UR UR5, SR_CgaCtaId ;  /* 0x00000000000579c3 */ /* 0x000f220000008800 */
[----:B------:R-:W-:Y:S01]  /*0070*/  UMOV UR4, 0x400 ;  /* 0x0000040000047882 */ /* 0x000fe20000000000 */
[----:B------:R-:W-:Y:S01]  /*0080*/  IMAD.MOV.U32 R99, RZ, RZ, -0x40 ;  /* 0xffffffc0ff637424 */ /* 0x000fe200078e00ff */
[----:B------:R-:W-:-:S02]  /*0090*/  CS2R R70, SRZ ;  /* 0x0000000000467805 */ /* 0x000fc4000001ff00 */
[----:B------:R-:W-:Y:S02]  /*00a0*/  CS2R R72, SRZ ;  /* 0x0000000000487805 */ /* 0x000fe4000001ff00 */
[----:B------:R-:W-:Y:S02]  /*00b0*/  CS2R R74, SRZ ;  /* 0x00000000004a7805 */ /* 0x000fe4000001ff00 */
[----:B------:R-:W-:Y:S02]  /*00c0*/  CS2R R76, SRZ ;  /* 0x00000000004c7805 */ /* 0x000fe4000001ff00 */
[----:B------:R-:W-:Y:S02]  /*00d0*/  CS2R R78, SRZ ;  /* 0x00000000004e7805 */ /* 0x000fe4000001ff00 */
[----:B------:R-:W-:Y:S02]  /*00e0*/  CS2R R80, SRZ ;  /* 0x0000000000507805 */ /* 0x000fe4000001ff00 */
[----:B------:R-:W-:-:S02]  /*00f0*/  CS2R R82, SRZ ;  /* 0x0000000000527805 */ /* 0x000fc4000001ff00 */
[----:B------:R-:W-:Y:S02]  /*0100*/  CS2R R84, SRZ ;  /* 0x0000000000547805 */ /* 0x000fe4000001ff00 */
[----:B------:R-:W-:Y:S02]  /*0110*/  CS2R R86, SRZ ;  /* 0x0000000000567805 */ /* 0x000fe4000001ff00 */
[----:B------:R-:W-:Y:S02]  /*0120*/  CS2R R88, SRZ ;  /* 0x0000000000587805 */ /* 0x000fe4000001ff00 */
[----:B------:R-:W-:Y:S02]  /*0130*/  CS2R R90, SRZ ;  /* 0x00000000005a7805 */ /* 0x000fe4000001ff00 */
[----:B------:R-:W-:Y:S01]  /*0140*/  CS2R R92, SRZ ;  /* 0x00000000005c7805 */ /* 0x000fe2000001ff00 */
[----:B------:R-:W-:Y:S01]  /*0150*/  ULDC.64 UR12, c[0x0][0x230] ;  /* 0x00008c00000c7ab9 */ /* 0x000fe20000000a00 */
[----:B------:R-:W-:Y:S01]  /*0160*/  ULDC.64 UR10, c[0x0][0x228] ;  /* 0x00008a00000a7ab9 */ /* 0x000fe20000000a00 */
[----:B------:R-:W-:Y:S01]  /*0170*/  ULDC.64 UR14, c[0x0][0x210] ;  /* 0x00008400000e7ab9 */ /* 0x000fe20000000a00 */
[----:B------:R-:W-:Y:S01]  /*0180*/  ULDC.64 UR16, c[0x0][0x218] ;  /* 0x0000860000107ab9 */ /* 0x000fe20000000a00 */
[----:B-1----:R-:W-:-:S05]  /*0190*/  IMAD.SHL.U32 R7, R7, 0x40, RZ ;  /* 0x0000004007077824 */ /* 0x002fca00078e00ff */
[----:B---3--:R-:W-:-:S04]  /*01a0*/  LOP3.LUT R50, R7, 0x3f, R0, 0xf8, !PT ;  /* 0x0000003f07327812 */ /* 0x008fc800078ef800 */
[----:B------:R-:W-:Y:S02]  /*01b0*/  SHF.R.S32.HI R5, RZ, 0x1f, R50 ;  /* 0x0000001fff057819 */ /* 0x000fe40000011432 */
[----:B------:R-:W-:Y:S02]  /*01c0*/  ISETP.GE.AND P0, PT, R50, 0x200, PT ;  /* 0x000002003200780c */ /* 0x000fe40003f06270 */
[----:B------:R-:W-:-:S04]  /*01d0*/  LEA.HI R5, R5, R50, RZ, 0x2 ;  /* 0x0000003205057211 */ /* 0x000fc800078f10ff */
[--C-:B------:R-:W-:Y:S02]  /*01e0*/  SHF.R.S32.HI R4, RZ, 0x2, R5.reuse ;  /* 0x00000002ff047819 */ /* 0x100fe40000011405 */
[----:B------:R-:W-:-:S04]  /*01f0*/  SHF.R.S32.HI R9, RZ, 0x1f, R5 ;  /* 0x0000001fff097819 */ /* 0x000fc80000011405 */
[----:B------:R-:W-:-:S04]  /*0200*/  LEA.HI R9, R9, R4, RZ, 0x5 ;  /* 0x0000000409097211 */ /* 0x000fc800078f28ff */
[----:B------:R-:W-:Y:S02]  /*0210*/  LOP3.LUT R9, R9, 0xffffffe0, RZ, 0xc0, !PT ;  /* 0xffffffe009097812 */ /* 0x000fe400078ec0ff */
[----:B------:R-:W-:-:S03]  /*0220*/  LOP3.LUT R6, R0, 0x100, RZ, 0xc0, !PT ;  /* 0x0000010000067812 */ /* 0x000fc600078ec0ff */
[----:B------:R-:W-:Y:S01]  /*0230*/  IMAD.IADD R9, R4, 0x1, -R9 ;  /* 0x0000000104097824 */ /* 0x000fe200078e0a09 */
[----:B------:R-:W-:Y:S02]  /*0240*/  SHF.R.U32.HI R12, RZ, 0x4, R0 ;  /* 0x00000004ff0c7819 */ /* 0x000fe40000011600 */
[----:B------:R-:W-:Y:S01]  /*0250*/  SHF.R.U32.HI R8, RZ, 0x4, R6 ;  /* 0x00000004ff087819 */ /* 0x000fe20000011606 */
[----:B--2---:R-:W-:Y:S01]  /*0260*/  IMAD.WIDE R2, R9, 0x4, R2 ;  /* 0x0000000409027825 */ /* 0x004fe200078e0202 */
[----:B------:R-:W-:Y:S02]  /*0270*/  SHF.R.U32.HI R10, RZ, 0x6, R6 ;  /* 0x00000006ff0a7819 */ /* 0x000fe40000011606 */
[----:B------:R-:W-:Y:S02]  /*0280*/  SGXT.U32 R6, R12, 0x4 ;  /* 0x000000040c06781a */ /* 0x000fe40000000000 */
[----:B------:R1:W5:Y:S01]  /*0290*/  @!P0 LDG.E.EL R51, desc[UR8][R2.64] ;  /* 0x0000000802338981 */ /* 0x000362000c2e1900 */
[----:B------:R-:W-:Y:S01]  /*02a0*/  IMAD.SHL.U32 R11, R0, 0x100, RZ ;  /* 0x00000100000b7824 */ /* 0x000fe200078e00ff */
[--C-:B------:R-:W-:Y:S01]  /*02b0*/  SHF.R.U32.HI R52, RZ, 0x6, R0.reuse ;  /* 0x00000006ff347819 */ /* 0x100fe20000011600 */
[----:B----4-:R-:W-:Y:S01]  /*02c0*/  UPRMT UR5, UR5, 0x654, UR4 ;  /* 0x0000065405057896 */ /* 0x010fe20008000004 */
[----:B------:R-:W-:Y:S01]  /*02d0*/  SHF.R.U32.HI R9, RZ, 0x6, R0 ;  /* 0x00000006ff097819 */ /* 0x000fe20000011600 */
[----:B------:R-:W-:Y:S01]  /*02e0*/  IMAD.SHL.U32 R4, R4, 0x8000, RZ ;  /* 0x0000800004047824 */ /* 0x000fe200078e00ff */
[----:B------:R-:W-:Y:S01]  /*02f0*/  LOP3.LUT R11, R11, 0xf00, RZ, 0xc0, !PT ;  /* 0x00000f000b0b7812 */ /* 0x000fe200078ec0ff */
[----:B------:R-:W-:Y:S01]  /*0300*/  UMOV UR4, URZ ;  /* 0x0000003f00047c82 */ /* 0x000fe20008000000 */
[----:B------:R-:W-:Y:S01]  /*0310*/  SGXT.U32 R52, R52, 0x1 ;  /* 0x000000013434781a */ /* 0x000fe20000000000 */
[----:B------:R-:W-:Y:S01]  /*0320*/  IMAD.SHL.U32 R96, R4, 0x4, RZ ;  /* 0x0000000404607824 */ /* 0x000fe200078e00ff */
[----:B------:R-:W-:Y:S01]  /*0330*/  LEA.HI R53, R11, UR5, RZ, 0x1c ;  /* 0x000000050b357c11 */ /* 0x000fe2000f8fe0ff */
[----:B-1----:R-:W-:Y:S01]  /*0340*/  IMAD.IADD R3, R7, 0x1, R8 ;  /* 0x0000000107037824 */ /* 0x002fe200078e0208 */
[----:B------:R-:W-:-:S02]  /*0350*/  LOP3.LUT R7, R7, R6, R8, 0xfe, !PT ;  /* 0x0000000607077212 */ /* 0x000fc400078efe08 */
[----:B------:R-:W-:Y:S02]  /*0360*/  LOP3.LUT R2, R52, 0x2, R9, 0xf8, !PT ;  /* 0x0000000234027812 */ /* 0x000fe400078ef809 */
[C---:B------:R-:W-:Y:S02]  /*0370*/  ISETP.GE.AND P3, PT, R7.reuse, 0x200, PT ;  /* 0x000002000700780c */ /* 0x040fe40003f66270 */
[----:B------:R-:W-:Y:S02]  /*0380*/  LOP3.LUT R7, R7, 0x20, RZ, 0xfc, !PT ;  /* 0x0000002007077812 */ /* 0x000fe400078efcff */
[----:B------:R-:W-:Y:S02]  /*0390*/  LOP3.LUT R8, R11, R6, R8, 0xfe, !PT ;  /* 0x000000060b087212 */ /* 0x000fe400078efe08 */
[----:B------:R-:W-:Y:S02]  /*03a0*/  ISETP.GE.AND P2, PT, R7, 0x200, PT ;  /* 0x000002000700780c */ /* 0x000fe40003f46270 */
[----:B------:R-:W-:Y:S01]  /*03b0*/  LOP3.LUT R7, R11, 0xc0, RZ, 0xfc, !PT ;  /* 0x000000c00b077812 */ /* 0x000fe200078efcff */
[----:B------:R-:W-:Y:S01]  /*03c0*/  IMAD R53, R8, 0x4, R53 ;  /* 0x0000000408357824 */ /* 0x000fe200078e0235 */
[----:B------:R-:W-:-:S02]  /*03d0*/  LOP3.LUT R20, R3, R6, RZ, 0xfc, !PT ;  /* 0x0000000603147212 */ /* 0x000fc400078efcff */
[----:B------:R-:W-:Y:S02]  /*03e0*/  LEA.HI R7, R7, UR5, RZ, 0x1c ;  /* 0x0000000507077c11 */ /* 0x000fe4000f8fe0ff */
[----:B------:R-:W-:Y:S01]  /*03f0*/  LOP3.LUT R3, R10, 0x2, R9, 0xf8, !PT ;  /* 0x000000020a037812 */ /* 0x000fe200078ef809 */
[----:B------:R-:W-:Y:S01]  /*0400*/  IMAD.U32 R20, R20, 0x10000, RZ ;  /* 0x0001000014147824 */ /* 0x000fe200078e00ff */
[----:B------:R-:W-:Y:S01]  /*0410*/  LOP3.LUT R9, R2, R10, RZ, 0xfc, !PT ;  /* 0x0000000a02097212 */ /* 0x000fe200078efcff */
[----:B------:R-:W-:Y:S01]  /*0420*/  IMAD R56, R8, 0x4, R7 ;  /* 0x0000000408387824 */ /* 0x000fe200078e0207 */
[C---:B------:R-:W-:Y:S01]  /*0430*/  LOP3.LUT R2, R11.reuse, 0x40, RZ, 0xfc, !PT ;  /* 0x000000400b027812 */ /* 0x040fe200078efcff */
[----:B------:R-:W-:Y:S01]  /*0440*/  IMAD.SHL.U32 R7, R0, 0x4, RZ ;  /* 0x0000000400077824 */ /* 0x000fe200078e00ff */
[----:B------:R-:W-:Y:S01]  /*0450*/  LOP3.LUT R6, R11, 0x80, RZ, 0xfc, !PT ;  /* 0x000000800b067812 */ /* 0x000fe200078efcff */
[----:B------:R-:W-:Y:S01]  /*0460*/  IMAD.WIDE R66, R20, 0x4, RZ ;  /* 0x0000000414427825 */ /* 0x000fe200078e02ff */
[----:B------:R-:W-:-:S02]  /*0470*/  LOP3.LUT R52, R3, R52, RZ, 0xfc, !PT ;  /* 0x0000003403347212 */ /* 0x000fc400078efcff */
[----:B------:R-:W-:Y:S02]  /*0480*/  LEA.HI R3, R2, UR5, RZ, 0x1c ;  /* 0x0000000502037c11 */ /* 0x000fe4000f8fe0ff */
[----:B------:R-:W-:Y:S02]  /*0490*/  LEA.HI R55, R6, UR5, RZ, 0x1c ;  /* 0x0000000506377c11 */ /* 0x000fe4000f8fe0ff */
[----:B------:R-:W-:Y:S01]  /*04a0*/  LOP3.LUT R64, R0, 0x1ff, RZ, 0xc0, !PT ;  /* 0x000001ff00407812 */ /* 0x000fe200078ec0ff */
[C---:B------:R-:W-:Y:S01]  /*04b0*/  IMAD R54, R8.reuse, 0x4, R3 ;  /* 0x0000000408367824 */ /* 0x040fe200078e0203 */
[----:B------:R-:W-:Y:S01]  /*04c0*/  SHF.R.U32.HI R6, RZ, 0x4, R0 ;  /* 0x00000004ff067819 */ /* 0x000fe20000011600 */
[----:B------:R-:W-:Y:S01]  /*04d0*/  IMAD R55, R8, 0x4, R55 ;  /* 0x0000000408377824 */ /* 0x000fe200078e0237 */
[----:B------:R-:W-:Y:S01]  /*04e0*/  LOP3.LUT R17, R7, 0x7fc, RZ, 0xc0, !PT ;  /* 0x000007fc07117812 */ /* 0x000fe200078ec0ff */
[----:B------:R-:W1:Y:S01]  /*04f0*/  LDC.64 R2, c[0x0][0x210] ;  /* 0x00008400ff027b82 */ /* 0x000e620000000a00 */
[----:B------:R-:W-:Y:S01]  /*0500*/  LOP3.LUT R11, R64, 0x800, RZ, 0xfc, !PT ;  /* 0x00000800400b7812 */ /* 0x000fe200078efcff */
[----:B------:R-:W-:Y:S01]  /*0510*/  IMAD.SHL.U32 R8, R0, 0x40, RZ ;  /* 0x0000004000087824 */ /* 0x000fe200078e00ff */
[----:B------:R-:W-:-:S02]  /*0520*/  LOP3.LUT R7, R64, 0x200, RZ, 0xfc, !PT ;  /* 0x0000020040077812 */ /* 0x000fc400078efcff */
[----:B------:R-:W-:Y:S02]  /*0530*/  LOP3.LUT R6, R6, 0x1c, RZ, 0xc0, !PT ;  /* 0x0000001c06067812 */ /* 0x000fe400078ec0ff */
[----:B------:R-:W-:Y:S02]  /*0540*/  SHF.R.U32.HI R11, RZ, 0x4, R11 ;  /* 0x00000004ff0b7819 */ /* 0x000fe4000001160b */
[----:B------:R-:W-:Y:S01]  /*0550*/  SHF.R.U32.HI R7, RZ, 0x4, R7 ;  /* 0x00000004ff077819 */ /* 0x000fe20000011607 */
[----:B------:R-:W-:Y:S01]  /*0560*/  VIADD R57, R6, UR5 ;  /* 0x0000000506397c36 */ /* 0x000fe20008000000 */
[----:B------:R-:W-:Y:S02]  /*0570*/  LOP3.LUT R16, R8, 0xfc0, RZ, 0xc0, !PT ;  /* 0x00000fc008107812 */ /* 0x000fe400078ec0ff */
[C---:B------:R-:W-:Y:S01]  /*0580*/  LOP3.LUT R8, R64.reuse, 0x400, RZ, 0xfc, !PT ;  /* 0x0000040040087812 */ /* 0x040fe200078efcff */
[C---:B------:R-:W-:Y:S01]  /*0590*/  IMAD R57, R64.reuse, 0x4, R57 ;  /* 0x0000000440397824 */ /* 0x040fe200078e0239 */
[----:B------:R-:W-:-:S02]  /*05a0*/  LOP3.LUT R10, R64, 0x600, RZ, 0xfc, !PT ;  /* 0x00000600400a7812 */ /* 0x000fc400078efcff */
[C---:B------:R-:W-:Y:S02]  /*05b0*/  LOP3.LUT R12, R64.reuse, 0xa00, RZ, 0xfc, !PT ;  /* 0x00000a00400c7812 */ /* 0x040fe400078efcff */
[C---:B------:R-:W-:Y:S02]  /*05c0*/  LOP3.LUT R13, R64.reuse, 0xc00, RZ, 0xfc, !PT ;  /* 0x00000c00400d7812 */ /* 0x040fe400078efcff */
[----:B------:R-:W-:Y:S02]  /*05d0*/  LOP3.LUT R6, R11, 0x9c, RZ, 0xc0, !PT ;  /* 0x0000009c0b067812 */ /* 0x000fe400078ec0ff */
[----:B------:R-:W-:Y:S01]  /*05e0*/  LOP3.LUT R14, R64, 0xe00, RZ, 0xfc, !PT ;  /* 0x00000e00400e7812 */ /* 0x000fe200078efcff */
[----:B-1----:R-:W-:Y:S01]  /*05f0*/  IMAD.WIDE.U32 R2, R9, 0x8, R2 ;  /* 0x0000000809027825 */ /* 0x002fe200078e0002 */
[----:B------:R-:W-:Y:S02]  /*0600*/  LOP3.LUT R19, R17, 0x800, RZ, 0xfc, !PT ;  /* 0x0000080011137812 */ /* 0x000fe400078efcff */
[----:B------:R-:W-:Y:S01]  /*0610*/  LOP3.LUT R7, R7, 0x3c, RZ, 0xc0, !PT ;  /* 0x0000003c07077812 */ /* 0x000fe200078ec0ff */
[----:B------:R-:W-:Y:S01]  /*0620*/  VIADD R61, R6, UR5 ;  /* 0x00000005063d7c36 */ /* 0x000fe20008000000 */
[----:B------:R-:W-:-:S02]  /*0630*/  SHF.R.U32.HI R8, RZ, 0x4, R8 ;  /* 0x00000004ff087819 */ /* 0x000fc40000011608 */
[----:B------:R-:W-:Y:S01]  /*0640*/  SHF.R.U32.HI R10, RZ, 0x4, R10 ;  /* 0x00000004ff0a7819 */ /* 0x000fe2000001160a */
[----:B------:R-:W-:Y:S01]  /*0650*/  VIADD R7, R7, UR5 ;  /* 0x0000000507077c36 */ /* 0x000fe20008000000 */
[----:B------:R-:W-:Y:S01]  /*0660*/  SHF.R.U32.HI R12, RZ, 0x4, R12 ;  /* 0x00000004ff0c7819 */ /* 0x000fe2000001160c */
[C---:B------:R-:W-:Y:S01]  /*0670*/  IMAD R61, R64.reuse, 0x4, R61 ;  /* 0x00000004403d7824 */ /* 0x040fe200078e023d */
[----:B------:R-:W-:Y:S01]  /*0680*/  SHF.R.U32.HI R13, RZ, 0x4, R13 ;  /* 0x00000004ff0d7819 */ /* 0x000fe2000001160d */
[----:B------:R-:W-:Y:S01]  /*0690*/  IMAD R58, R64, 0x4, R7 ;  /* 0x00000004403a7824 */ /* 0x000fe200078e0207 */
[----:B------:R-:W-:Y:S02]  /*06a0*/  SHF.R.U32.HI R15, RZ, 0x4, R14 ;  /* 0x00000004ff0f7819 */ /* 0x000fe4000001160e */
[----:B------:R-:W-:Y:S02]  /*06b0*/  SHF.R.U32.HI R19, RZ, 0x2, R19 ;  /* 0x00000002ff137819 */ /* 0x000fe40000011613 */
[----:B------:R-:W-:-:S02]  /*06c0*/  LOP3.LUT R68, R0, 0xf, RZ, 0xc0, !PT ;  /* 0x0000000f00447812 */ /* 0x000fc400078ec0ff */
[----:B------:R-:W-:Y:S02]  /*06d0*/  LOP3.LUT R6, R20, 0x200000, RZ, 0xfc, !PT ;  /* 0x0020000014067812 */ /* 0x000fe400078efcff */
[----:B------:R-:W-:Y:S01]  /*06e0*/  LOP3.LUT R8, R8, 0x5c, RZ, 0xc0, !PT ;  /* 0x0000005c08087812 */ /* 0x000fe200078ec0ff */
[----:B------:R-:W-:Y:S01]  /*06f0*/  IMAD.WIDE.U32 R68, R68, 0x10, RZ ;  /* 0x0000001044447825 */ /* 0x000fe200078e00ff */
[----:B------:R-:W-:Y:S02]  /*0700*/  LOP3.LUT R10, R10, 0x7c, RZ, 0xc0, !PT ;  /* 0x0000007c0a0a7812 */ /* 0x000fe400078ec0ff */
[----:B------:R-:W-:Y:S01]  /*0710*/  LOP3.LUT R12, R12, 0xbc, RZ, 0xc0, !PT ;  /* 0x000000bc0c0c7812 */ /* 0x000fe200078ec0ff */
[----:B------:R-:W-:Y:S01]  /*0720*/  IMAD.WIDE R6, R6, 0x4, RZ ;  /* 0x0000000406067825 */ /* 0x000fe200078e02ff */
[----:B------:R-:W-:Y:S02]  /*0730*/  LOP3.LUT R14, R13, 0xdc, RZ, 0xc0, !PT ;  /* 0x000000dc0d0e7812 */ /* 0x000fe400078ec0ff */
[----:B------:R-:W-:Y:S01]  /*0740*/  LOP3.LUT R15, R15, 0xfc, RZ, 0xc0, !PT ;  /* 0x000000fc0f0f7812 */ /* 0x000fe200078ec0ff */
[----:B------:R-:W-:Y:S01]  /*0750*/  VIADD R59, R8, UR5 ;  /* 0x00000005083b7c36 */ /* 0x000fe20008000000 */
[----:B------:R-:W-:Y:S01]  /*0760*/  LOP3.LUT R19, R19, 0x3f0, RZ, 0xc0, !PT ;  /* 0x000003f013137812 */ /* 0x000fe200078ec0ff */
[----:B------:R-:W-:Y:S01]  /*0770*/  VIADD R11, R10, UR5 ;  /* 0x000000050a0b7c36 */ /* 0x000fe20008000000 */
[----:B------:R-:W-:Y:S01]  /*0780*/  LOP3.LUT R5, R5, 0xffffffc, RZ, 0xc0, !PT ;  /* 0x0ffffffc05057812 */ /* 0x000fe200078ec0ff */
[----:B------:R-:W-:Y:S01]  /*0790*/  VIADD R13, R12, UR5 ;  /* 0x000000050c0d7c36 */ /* 0x000fe20008000000 */
[----:B------:R-:W-:Y:S01]  /*07a0*/  LEA.HI R18, R16, UR5, RZ, 0x1e ;  /* 0x0000000510127c11 */ /* 0x000fe2000f8ff0ff */
[----:B------:R-:W-:Y:S01]  /*07b0*/  VIADD R63, R14, UR5 ;  /* 0x000000050e3f7c36 */ /* 0x000fe20008000000 */
[----:B------:R-:W-:Y:S01]  /*07c0*/  LOP3.LUT R65, R16, R9, RZ, 0xfc, !PT ;  /* 0x0000000910417212 */ /* 0x000fe200078efcff */
[----:B------:R-:W-:Y:S01]  /*07d0*/  VIADD R15, R15, UR5 ;  /* 0x000000050f0f7c36 */ /* 0x000fe20008000000 */
[----:B------:R-:W-:Y:S01]  /*07e0*/  SHF.R.S32.HI R95, RZ, 0x1f, R4 ;  /* 0x0000001fff5f7819 */ /* 0x000fe20000011404 */
[----:B------:R-:W-:Y:S01]  /*07f0*/  VIADD R8, R19, UR5 ;  /* 0x0000000513087c36 */ /* 0x000fe20008000000 */
[----:B------:R-:W-:Y:S01]  /*0800*/  LOP3.LUT R98, R68, R66, RZ, 0xfc, !PT ;  /* 0x0000004244627212 */ /* 0x000fe200078efcff */
[----:B------:R-:W-:Y:S01]  /*0810*/  IMAD.IADD R5, R50, 0x1, -R5 ;  /* 0x0000000132057824 */ /* 0x000fe200078e0a05 */
[----:B------:R-:W-:Y:S01]  /*0820*/  LOP3.LUT R100, R68, R6, RZ, 0xfc, !PT ;  /* 0x0000000644647212 */ /* 0x000fe200078efcff */
[C---:B------:R-:W-:Y:S01]  /*0830*/  IMAD R59, R64.reuse, 0x4, R59 ;  /* 0x00000004403b7824 */ /* 0x040fe200078e023b */
[C---:B------:R-:W-:Y:S01]  /*0840*/  LOP3.LUT R66, R69.reuse, R67, RZ, 0xfc, !PT ;  /* 0x0000004345427212 */ /* 0x040fe200078efcff */
[C---:B------:R-:W-:Y:S01]  /*0850*/  IMAD R60, R64.reuse, 0x4, R11 ;  /* 0x00000004403c7824 */ /* 0x040fe200078e020b */
[----:B------:R-:W-:Y:S01]  /*0860*/  LOP3.LUT R68, R69, R7, RZ, 0xfc, !PT ;  /* 0x0000000745447212 */ /* 0x000fe200078efcff */
[----:B------:R-:W-:Y:S01]  /*0870*/  IMAD R62, R64, 0x4, R13 ;  /* 0x00000004403e7824 */ /* 0x000fe200078e020d */
[----:B------:R-:W-:Y:S01]  /*0880*/  SHF.L.U64.HI R95, R4, 0x2, R95 ;  /* 0x00000002045f7819 */ /* 0x000fe2000001025f */
[----:B------:R-:W-:-:S02]  /*0890*/  IMAD R63, R64, 0x4, R63 ;  /* 0x00000004403f7824 */ /* 0x000fc400078e023f */
[----:B------:R-:W-:Y:S02]  /*08a0*/  IMAD R64, R64, 0x4, R15 ;  /* 0x0000000440407824 */ /* 0x000fe400078e020f */
[----:B------:R-:W-:Y:S02]  /*08b0*/  IMAD R65, R65, 0x4, R18 ;  /* 0x0000000441417824 */ /* 0x000fe400078e0212 */
[----:B------:R-:W-:Y:S02]  /*08c0*/  IMAD R67, R17, 0x4, R8 ;  /* 0x0000000411437824 */ /* 0x000fe400078e0208 */
[----:B------:R-:W-:Y:S02]  /*08d0*/  IMAD.MOV.U32 R69, RZ, RZ, -0x1 ;  /* 0xffffffffff457424 */ /* 0x000fe400078e00ff */
[----:B------:R-:W-:-:S07]  /*08e0*/  IMAD.SHL.U32 R94, R5, 0x10, RZ ;  /* 0x00000010055e7824 */ /* 0x000fce00078e00ff */
.L_x_1:
[----:B0-----:R-:W0:Y:S01]  /*08f0*/  LDC.64 R4, c[0x0][0x210] ;  /* 0x00008400ff047b82 */ /* 0x001e220000000a00 */
[----:B------:R-:W-:Y:S01]  /*0900*/  ULOP3.LUT UR6, UR4, 0x3f, URZ, 0xc0, !UPT ;  /* 0x0000003f04067892 */ /* 0x000fe2000f8ec03f */
[----:B------:R-:W-:Y:S01]  /*0910*/  IADD3 R97, P4, R99, 0x40, RZ ;  /* 0x0000004063617810 */ /* 0x000fe20007f9e0ff */
[----:B------:R-:W-:Y:S01]  /*0920*/  IMAD.IADD R42, R52, 0x1, R99 ;  /* 0x00000001342a7824 */ /* 0x000fe200078e0263 */
[----:B------:R-:W-:Y:S01]  /*0930*/  CS2R R12, SRZ ;  /* 0x00000000000c7805 */ /* 0x000fe2000001ff00 */
[----:B------:R-:W-:Y:S01]  /*0940*/  ULEA UR7, UP0, UR6, UR14, 0x3 ;  /* 0x0000000e06077291 */ /* 0x000fe2000f80183f */
[----:B------:R-:W-:Y:S01]  /*0950*/  SHF.R.U32.HI R7, RZ, 0xc, R97 ;  /* 0x0000000cff077819 */ /* 0x000fe20000011661 */
[----:B------:R-:W2:Y:S02]  /*0960*/  LDG.E.EL.64 R14, desc[UR8][R2.64] ;  /* 0x00000008020e7981 */ /* 0x000ea4000c2e1b00 */
[----:B------:R-:W-:Y:S01]  /*0970*/  ULEA.HI.X UR6, UR6, UR15, URZ, 0x3, UP0 ;  /* 0x0000000f06067291 */ /* 0x000fe200080f1c3f */
[----:B------:R-:W-:Y:S01]  /*0980*/  LOP3.LUT R9, R7, R94, RZ, 0xfc, !PT ;  /* 0x0000005e07097212 */ /* 0x000fe200078efcff */
[----:B------:R-:W-:Y:S01]  /*0990*/  IMAD.U32 R16, RZ, RZ, UR7 ;  /* 0x00000007ff107e24 */ /* 0x000fe2000f8e00ff */
[----:B------:R-:W-:Y:S01]  /*09a0*/  CS2R R18, SRZ ;  /* 0x0000000000127805 */ /* 0x000fe2000001ff00 */
[----:B------:R-:W-:Y:S01]  /*09b0*/  VIADD R7, R42, 0x48 ;  /* 0x000000482a077836 */ /* 0x000fe20000000000 */
[----:B------:R-:W3:Y:S01]  /*09c0*/  LDG.E.EL.64 R20, desc[UR8][R2.64+0x40] ;  /* 0x0000400802147981 */ /* 0x000ee2000c2e1b00 */
[----:B------:R-:W-:-:S03]  /*09d0*/  IMAD.U32 R17, RZ, RZ, UR6 ;  /* 0x00000006ff117e24 */ /* 0x000fc6000f8e00ff */
[----:B------:R-:W-:Y:S02]  /*09e0*/  LEA.HI R7, R7, R94, RZ, 0x14 ;  /* 0x0000005e07077211 */ /* 0x000fe400078fa0ff */
[----:B------:R-:W-:Y:S01]  /*09f0*/  CS2R R22, SRZ ;  /* 0x0000000000167805 */ /* 0x000fe2000001ff00 */
[----:B------:R-:W4:Y:S01]  /*0a00*/  LDG.E.EL.64 R24, desc[UR8][R2.64+0x80] ;  /* 0x0000800802187981 */ /* 0x000f22000c2e1b00 */
[----:B0-----:R-:W-:-:S03]  /*0a10*/  IMAD.WIDE R8, R9, 0x8, R4 ;  /* 0x0000000809087825 */ /* 0x001fc600078e0204 */
[----:B------:R-:W3:Y:S04]  /*0a20*/  LDG.E.EL.64 R16, desc[UR8][R16.64] ;  /* 0x0000000810107981 */ /* 0x000ee8000c2e1b00 */
[----:B------:R0:W4:Y:S01]  /*0a30*/  @!P0 LDG.E.EL.64 R12, desc[UR8][R8.64] ;  /* 0x00000008080c8981 */ /* 0x000122000c2e1b00 */
[----:B------:R-:W-:Y:S01]  /*0a40*/  IMAD.WIDE R10, R7, 0x8, R4 ;  /* 0x00000008070a7825 */ /* 0x000fe200078e0204 */
[----:B------:R-:W-:Y:S02]  /*0a50*/  CS2R R26, SRZ ;  /* 0x00000000001a7805 */ /* 0x000fe4000001ff00 */
[----:B------:R-:W4:Y:S04]  /*0a60*/  LDG.E.EL.64 R28, desc[UR8][R2.64+0xc0] ;  /* 0x0000c008021c7981 */ /* 0x000f28000c2e1b00 */
[----:B------:R1:W4:Y:S01]  /*0a70*/  @!P0 LDG.E.EL.64 R18, desc[UR8][R10.64] ;  /* 0x000000080a128981 */ /* 0x000322000c2e1b00 */
[----:B------:R-:W-:Y:S01]  /*0a80*/  VIADD R7, R42, 0x50 ;  /* 0x000000502a077836 */ /* 0x000fe20000000000 */
[----:B------:R-:W-:-:S02]  /*0a90*/  CS2R R30, SRZ ;  /* 0x00000000001e7805 */ /* 0x000fc4000001ff00 */
[----:B------:R-:W4:Y:S02]  /*0aa0*/  LDG.E.EL.64 R32, desc[UR8][R2.64+0x100] ;  /* 0x0001000802207981 */ /* 0x000f24000c2e1b00 */
[-C--:B------:R-:W-:Y:S01]  /*0ab0*/  LEA.HI R7, R7, R94.reuse, RZ, 0x14 ;  /* 0x0000005e07077211 */ /* 0x080fe200078fa0ff */
[----:B0-----:R-:W-:Y:S01]  /*0ac0*/  VIADD R9, R42, 0x58 ;  /* 0x000000582a097836 */ /* 0x001fe20000000000 */
[----:B------:R-:W-:Y:S01]  /*0ad0*/  CS2R R34, SRZ ;  /* 0x0000000000227805 */ /* 0x000fe2000001ff00 */
[----:B------:R-:W4:Y:S02]  /*0ae0*/  LDG.E.EL.64 R36, desc[UR8][R2.64+0x140] ;  /* 0x0001400802247981 */ /* 0x000f24000c2e1b00 */
[--C-:B------:R-:W-:Y:S01]  /*0af0*/  IMAD.WIDE R6, R7, 0x8, R4.reuse ;  /* 0x0000000807067825 */ /* 0x100fe200078e0204 */
[----:B------:R-:W-:Y:S02]  /*0b00*/  LEA.HI R9, R9, R94, RZ, 0x14 ;  /* 0x0000005e09097211 */ /* 0x000fe400078fa0ff */
[----:B------:R-:W-:Y:S01]  /*0b10*/  CS2R R38, SRZ ;  /* 0x0000000000267805 */ /* 0x000fe2000001ff00 */
[----:B------:R-:W4:Y:S04]  /*0b20*/  LDG.E.EL.64 R40, desc[UR8][R2.64+0x180] ;  /* 0x0001800802287981 */ /* 0x000f28000c2e1b00 */
[----:B------:R0:W4:Y:S01]  /*0b30*/  @!P0 LDG.E.EL.64 R22, desc[UR8][R6.64] ;  /* 0x0000000806168981 */ /* 0x000122000c2e1b00 */
[----:B-1----:R-:W-:Y:S01]  /*0b40*/  IMAD.WIDE R10, R9, 0x8, R4 ;  /* 0x00000008090a7825 */ /* 0x002fe200078e0204 */
[----:B------:R-:W-:-:S02]  /*0b50*/  IADD3 R48, P1, R98, UR10, RZ ;  /* 0x0000000a62307c10 */ /* 0x000fc4000ff3e0ff */
[----:B------:R-:W4:Y:S01]  /*0b60*/  LDG.E.EL.64 R44, desc[UR8][R2.64+0x1c0] ;  /* 0x0001c008022c7981 */ /* 0x000f22000c2e1b00 */
[----:B------:R-:W-:-:S03]  /*0b70*/  VIADD R9, R42, 0x60 ;  /* 0x000000602a097836 */ /* 0x000fc60000000000 */
[----:B------:R1:W4:Y:S02]  /*0b80*/  @!P0 LDG.E.EL.64 R26, desc[UR8][R10.64] ;  /* 0x000000080a1a8981 */ /* 0x000324000c2e1b00 */
[----:B------:R-:W-:-:S05]  /*0b90*/  LEA.HI R9, R9, R94, RZ, 0x14 ;  /* 0x0000005e09097211 */ /* 0x000fca00078fa0ff */
[----:B------:R-:W-:-:S05]  /*0ba0*/  IMAD.WIDE R8, R9, 0x8, R4 ;  /* 0x0000000809087825 */ /* 0x000fca00078e0204 */
[----:B------:R1:W4:Y:S01]  /*0bb0*/  @!P0 LDG.E.EL.64 R30, desc[UR8][R8.64] ;  /* 0x00000008081e8981 */ /* 0x000322000c2e1b00 */
[----:B0-----:R-:W-:-:S05]  /*0bc0*/  VIADD R7, R42, 0x68 ;  /* 0x000000682a077836 */ /* 0x001fca0000000000 */
[----:B------:R-:W-:-:S05]  /*0bd0*/  LEA.HI R7, R7, R94, RZ, 0x14 ;  /* 0x0000005e07077211 */ /* 0x000fca00078fa0ff */
[----:B------:R-:W-:-:S05]  /*0be0*/  IMAD.WIDE R6, R7, 0x8, R4 ;  /* 0x0000000807067825 */ /* 0x000fca00078e0204 */
[----:B------:R0:W4:Y:S01]  /*0bf0*/  @!P0 LDG.E.EL.64 R34, desc[UR8][R6.64] ;  /* 0x0000000806228981 */ /* 0x000122000c2e1b00 */
[----:B-1----:R-:W-:-:S05]  /*0c00*/  VIADD R11, R42, 0x70 ;  /* 0x000000702a0b7836 */ /* 0x002fca0000000000 */
[----:B------:R-:W-:-:S05]  /*0c10*/  LEA.HI R11, R11, R94, RZ, 0x14 ;  /* 0x0000005e0b0b7211 */ /* 0x000fca00078fa0ff */
[----:B------:R-:W-:-:S05]  /*0c20*/  IMAD.WIDE R8, R11, 0x8, R4 ;  /* 0x000000080b087825 */ /* 0x000fca00078e0204 */
[----:B------:R1:W4:Y:S01]  /*0c30*/  @!P0 LDG.E.EL.64 R38, desc[UR8][R8.64] ;  /* 0x0000000808268981 */ /* 0x000322000c2e1b00 */
[----:B------:R-:W-:Y:S01]  /*0c40*/  VIADD R11, R42, 0x78 ;  /* 0x000000782a0b7836 */ /* 0x000fe20000000000 */
[----:B------:R-:W-:-:S04]  /*0c50*/  CS2R R42, SRZ ;  /* 0x00000000002a7805 */ /* 0x000fc8000001ff00 */
[----:B------:R-:W-:Y:S02]  /*0c60*/  LEA.HI R11, R11, R94, RZ, 0x14 ;  /* 0x0000005e0b0b7211 */ /* 0x000fe400078fa0ff */
[----:B0-----:R-:W-:Y:S02]  /*0c70*/  CS2R R6, SRZ ;  /* 0x0000000000067805 */ /* 0x001fe4000001ff00 */
[----:B------:R-:W-:Y:S01]  /*0c80*/  IADD3.X R49, R66, UR11, RZ, P1, !PT ;  /* 0x0000000b42317c10 */ /* 0x000fe20008ffe4ff */
[----:B------:R-:W-:Y:S01]  /*0c90*/  IMAD.WIDE R10, R11, 0x8, R4 ;  /* 0x000000080b0a7825 */ /* 0x000fe200078e0204 */
[----:B------:R-:W-:Y:S02]  /*0ca0*/  CS2R R4, SRZ ;  /* 0x0000000000047805 */ /* 0x000fe4000001ff00 */
[----:B------:R-:W-:Y:S02]  /*0cb0*/  IADD3 R46, P1, R100, UR10, RZ ;  /* 0x0000000a642e7c10 */ /* 0x000fe4000ff3e0ff */
[----:B-1----:R-:W-:Y:S01]  /*0cc0*/  CS2R R8, SRZ ;  /* 0x0000000000087805 */ /* 0x002fe2000001ff00 */
[----:B------:R0:W4:Y:S01]  /*0cd0*/  @!P0 LDG.E.EL.64 R42, desc[UR8][R10.64] ;  /* 0x000000080a2a8981 */ /* 0x000122000c2e1b00 */
[----:B------:R-:W-:-:S03]  /*0ce0*/  IADD3.X R47, R68, UR11, RZ, P1, !PT ;  /* 0x0000000b442f7c10 */ /* 0x000fc60008ffe4ff */
[----:B------:R1:W4:Y:S01]  /*0cf0*/  @!P3 LDG.E.EF.128 R4, desc[UR8][R48.64] ;  /* 0x000000083004b981 */ /* 0x000322000c0e1d00 */
[----:B0-----:R-:W-:-:S06]  /*0d00*/  CS2R R10, SRZ ;  /* 0x00000000000a7805 */ /* 0x001fcc000001ff00 */
[----:B------:R0:W4:Y:S01]  /*0d10*/  @!P2 LDG.E.EF.128 R8, desc[UR8][R46.64] ;  /* 0x000000082e08a981 */ /* 0x000122000c0e1d00 */
[--C-:B--2---:R-:W-:Y:S01]  /*0d20*/  SHF.R.U32.HI R101, RZ, 0x18, R15.reuse ;  /* 0x00000018ff657819 */ /* 0x104fe2000001160f */
[----:B------:R-:W-:Y:S01]  /*0d30*/  BAR.SYNC.DEFER_BLOCKING 0x0 ;  /* 0x0000000000007b1d */ /* 0x000fe20000010000 */
[C---:B------:R-:W-:Y:S02]  /*0d40*/  LEA R102, P1, R14.reuse, UR16, 0x2 ;  /* 0x000000100e667c11 */ /* 0x040fe4000f8210ff */
[----:B-1----:R-:W-:Y:S02]  /*0d50*/  LOP3.LUT R49, R101, 0x80, RZ, 0xc0, !PT ;  /* 0x0000008065317812 */ /* 0x002fe400078ec0ff */
[----:B------:R-:W-:Y:S02]  /*0d60*/  LEA.HI.X R15, R14, UR17, R15, 0x2, P1 ;  /* 0x000000110e0f7c11 */ /* 0x000fe400088f140f */
[----:B------:R-:W-:Y:S02]  /*0d70*/  IADD3 R14, P5, R49, R102, RZ ;  /* 0x00000066310e7210 */ /* 0x000fe40007fbe0ff */
[----:B---3--:R-:W-:-:S02]  /*0d80*/  SHF.R.U32.HI R103, RZ, 0x1a, R17 ;  /* 0x0000001aff677819 */ /* 0x008fc40000011611 */
[----:B----4-:R-:W-:Y:S02]  /*0d90*/  SEL R48, R12, RZ, !P0 ;  /* 0x000000ff0c307207 */ /* 0x010fe40004000000 */
[----:B------:R-:W-:Y:S02]  /*0da0*/  SEL R12, R13, RZ, !P0 ;  /* 0x000000ff0d0c7207 */ /* 0x000fe40004000000 */
[----:B------:R-:W-:-:S04]  /*0db0*/  LOP3.LUT R13, R103, 0x20, RZ, 0xc0, !PT ;  /* 0x00000020670d7812 */ /* 0x000fc800078ec0ff */
[----:B0-----:R-:W-:Y:S02]  /*0dc0*/  IADD3 R47, P1, R16, R13, RZ ;  /* 0x0000000d102f7210 */ /* 0x001fe40007f3e0ff */
[----:B------:R-:W-:Y:S01]  /*0dd0*/  SEL R102, R18, RZ, !P0 ;  /* 0x000000ff12667207 */ /* 0x000fe20004000000 */
[----:B------:R-:W-:Y:S01]  /*0de0*/  IMAD.X R18, RZ, RZ, R15, P5 ;  /* 0x000000ffff127224 */ /* 0x000fe200028e060f */
[----:B------:R-:W-:Y:S01]  /*0df0*/  SHF.R.U32.HI R13, RZ, 0x18, R21 ;  /* 0x00000018ff0d7819 */ /* 0x000fe20000011615 */
[--C-:B------:R-:W-:Y:S01]  /*0e00*/  IMAD.X R46, RZ, RZ, R17.reuse, P1 ;  /* 0x000000ffff2e7224 */ /* 0x100fe200008e0611 */
[----:B------:R-:W-:Y:S02]  /*0e10*/  SEL R49, R19, RZ, !P0 ;  /* 0x000000ff13317207 */ /* 0x000fe40004000000 */
[----:B------:R-:W-:Y:S02]  /*0e20*/  SHF.R.U32.HI R15, RZ, 0x1a, R17 ;  /* 0x0000001aff0f7819 */ /* 0x000fe40000011611 */
[----:B------:R-:W-:-:S02]  /*0e30*/  LEA R19, P1, R47, R14, 0x7 ;  /* 0x0000000e2f137211 */ /* 0x000fc400078238ff */
[C---:B------:R-:W-:Y:S02]  /*0e40*/  LEA R14, P5, R20.reuse, UR16, 0x2 ;  /* 0x00000010140e7c11 */ /* 0x040fe4000f8a10ff */
[----:B------:R-:W-:Y:S02]  /*0e50*/  LOP3.LUT R13, R13, 0x80, RZ, 0xc0, !PT ;  /* 0x000000800d0d7812 */ /* 0x000fe400078ec0ff */
[----:B------:R-:W-:Y:S02]  /*0e60*/  LOP3.LUT R15, R15, 0x20, RZ, 0xc0, !PT ;  /* 0x000000200f0f7812 */ /* 0x000fe400078ec0ff */
[----:B------:R-:W-:Y:S02]  /*0e70*/  LEA.HI.X R18, R47, R18, R46, 0x7, P1 ;  /* 0x000000122f127211 */ /* 0x000fe400008f3c2e */
[----:B------:R-:W-:Y:S02]  /*0e80*/  LEA.HI.X R20, R20, UR17, R21, 0x2, P5 ;  /* 0x0000001114147c11 */ /* 0x000fe4000a8f1415 */
[----:B------:R-:W-:-:S02]  /*0e90*/  SHF.R.U32.HI R47, RZ, 0x1a, R12 ;  /* 0x0000001aff2f7819 */ /* 0x000fc4000001160c */
[----:B------:R-:W-:Y:S02]  /*0ea0*/  IADD3 R13, P5, R13, R14, RZ ;  /* 0x0000000e0d0d7210 */ /* 0x000fe40007fbe0ff */
[----:B------:R-:W-:Y:S02]  /*0eb0*/  SHF.R.U32.HI R21, RZ, 0x1a, R49 ;  /* 0x0000001aff157819 */ /* 0x000fe40000011631 */
[----:B------:R-:W-:Y:S02]  /*0ec0*/  IADD3 R15, P1, R16, R15, RZ ;  /* 0x0000000f100f7210 */ /* 0x000fe40007f3e0ff */
[----:B------:R-:W-:Y:S01]  /*0ed0*/  LOP3.LUT R47, R47, 0x20, RZ, 0xc0, !PT ;  /* 0x000000202f2f7812 */ /* 0x000fe200078ec0ff */
[----:B------:R-:W-:Y:S01]  /*0ee0*/  IMAD.X R14, RZ, RZ, R20, P5 ;  /* 0x000000ffff0e7224 */ /* 0x000fe200028e0614 */
[----:B------:R-:W-:Y:S01]  /*0ef0*/  LOP3.LUT R21, R21, 0x20, RZ, 0xc0, !PT ;  /* 0x0000002015157812 */ /* 0x000fe200078ec0ff */
[----:B------:R-:W-:Y:S01]  /*0f00*/  IMAD.X R20, RZ, RZ, R17, P1 ;  /* 0x000000ffff147224 */ /* 0x000fe200008e0611 */
[----:B------:R-:W-:-:S02]  /*0f10*/  LEA R13, P6, R15, R13, 0x7 ;  /* 0x0000000d0f0d7211 */ /* 0x000fc400078c38ff */
[----:B------:R-:W-:Y:S02]  /*0f20*/  IADD3 R48, P1, R47, R48, RZ ;  /* 0x000000302f307210 */ /* 0x000fe40007f3e0ff */
[----:B------:R-:W-:Y:S02]  /*0f30*/  IADD3 R21, P5, R21, R102, RZ ;  /* 0x0000006615157210 */ /* 0x000fe40007fbe0ff */
[----:B------:R-:W-:Y:S01]  /*0f40*/  LEA.HI.X R14, R15, R14, R20, 0x7, P6 ;  /* 0x0000000e0f0e7211 */ /* 0x000fe200030f3c14 */
[----:B------:R-:W-:Y:S01]  /*0f50*/  IMAD.X R15, RZ, RZ, R12, P1 ;  /* 0x000000ffff0f7224 */ /* 0x000fe200008e060c */
[C---:B------:R-:W-:Y:S01]  /*0f60*/  LEA R19, P1, R48.reuse, R19, 0xc ;  /* 0x0000001330137211 */ /* 0x040fe200078260ff */
[----:B------:R-:W-:Y:S01]  /*0f70*/  IMAD.X R12, RZ, RZ, R49, P5 ;  /* 0x000000ffff0c7224 */ /* 0x000fe200028e0631 */
[----:B------:R-:W-:Y:S02]  /*0f80*/  LEA R13, P5, R21, R13, 0xc ;  /* 0x0000000d150d7211 */ /* 0x000fe400078a60ff */
[----:B------:R-:W-:-:S02]  /*0f90*/  LEA.HI.X R18, R48, R18, R15, 0xc, P1 ;  /* 0x0000001230127211 */ /* 0x000fc400008f640f */
[----:B------:R-:W-:Y:S02]  /*0fa0*/  LEA.HI.X R12, R21, R14, R12, 0xc, P5 ;  /* 0x0000000e150c7211 */ /* 0x000fe400028f640c */
[----:B------:R-:W-:Y:S02]  /*0fb0*/  SHF.R.U32.HI R15, RZ, 0x18, R25 ;  /* 0x00000018ff0f7819 */ /* 0x000fe40000011619 */
[----:B------:R-:W-:Y:S02]  /*0fc0*/  SHF.R.U32.HI R21, RZ, 0x1a, R17 ;  /* 0x0000001aff157819 */ /* 0x000fe40000011611 */
[----:B------:R-:W-:Y:S02]  /*0fd0*/  SEL R46, R23, RZ, !P0 ;  /* 0x000000ff172e7207 */ /* 0x000fe40004000000 */
[----:B------:R-:W-:Y:S02]  /*0fe0*/  LEA R14, P1, R24, UR16, 0x2 ;  /* 0x00000010180e7c11 */ /* 0x000fe4000f8210ff */
[----:B------:R-:W-:-:S02]  /*0ff0*/  LOP3.LUT R15, R15, 0x80, RZ, 0xc0, !PT ;  /* 0x000000800f0f7812 */ /* 0x000fc400078ec0ff */
[----:B------:R-:W-:Y:S02]  /*1000*/  LOP3.LUT R21, R21, 0x20, RZ, 0xc0, !PT ;  /* 0x0000002015157812 */ /* 0x000fe400078ec0ff */
[----:B------:R-:W-:Y:S02]  /*1010*/  SHF.R.U32.HI R20, RZ, 0x1a, R46 ;  /* 0x0000001aff147819 */ /* 0x000fe4000001162e */
[----:B------:R-:W-:Y:S02]  /*1020*/  LEA.HI.X R24, R24, UR17, R25, 0x2, P1 ;  /* 0x0000001118187c11 */ /* 0x000fe400088f1419 */
[----:B------:R-:W-:Y:S02]  /*1030*/  IADD3 R15, P5, R15, R14, RZ ;  /* 0x0000000e0f0f7210 */ /* 0x000fe40007fbe0ff */
[----:B------:R-:W-:Y:S02]  /*1040*/  IADD3 R21, P1, R16, R21, RZ ;  /* 0x0000001510157210 */ /* 0x000fe40007f3e0ff */
[----:B------:R-:W-:-:S02]  /*1050*/  SEL R23, R22, RZ, !P0 ;  /* 0x000000ff16177207 */ /* 0x000fc40004000000 */
[----:B------:R-:W-:Y:S01]  /*1060*/  LOP3.LUT R20, R20, 0x20, RZ, 0xc0, !PT ;  /* 0x0000002014147812 */ /* 0x000fe200078ec0ff */
[----:B------:R-:W-:Y:S01]  /*1070*/  IMAD.X R14, RZ, RZ, R24, P5 ;  /* 0x000000ffff0e7224 */ /* 0x000fe200028e0618 */
[----:B------:R-:W-:Y:S01]  /*1080*/  LEA R15, P5, R21, R15, 0x7 ;  /* 0x0000000f150f7211 */ /* 0x000fe200078a38ff */
[----:B------:R-:W-:Y:S01]  /*1090*/  IMAD.X R22, RZ, RZ, R17, P1 ;  /* 0x000000ffff167224 */ /* 0x000fe200008e0611 */
[----:B------:R-:W-:Y:S02]  /*10a0*/  IADD3 R24, P1, R20, R23, RZ ;  /* 0x0000001714187210 */ /* 0x000fe40007f3e0ff */
[----:B------:R-:W-:Y:S02]  /*10b0*/  SEL R20, R26, RZ, !P0 ;  /* 0x000000ff1a147207 */ /* 0x000fe40004000000 */
[----:B------:R-:W-:Y:S02]  /*10c0*/  SEL R26, R27, RZ, !P0 ;  /* 0x000000ff1b1a7207 */ /* 0x000fe40004000000 */
[----:B------:R-:W-:Y:S01]  /*10d0*/  LEA.HI.X R14, R21, R14, R22, 0x7, P5 ;  /* 0x0000000e150e7211 */ /* 0x000fe200028f3c16 */
[----:B------:R-:W-:Y:S01]  /*10e0*/  IMAD.X R21, RZ, RZ, R46, P1 ;  /* 0x000000ffff157224 */ /* 0x000fe200008e062e */
[----:B------:R-:W-:-:S02]  /*10f0*/  SHF.R.U32.HI R23, RZ, 0x18, R29 ;  /* 0x00000018ff177819 */ /* 0x000fc4000001161d */
[----:B------:R-:W-:Y:S02]  /*1100*/  SHF.R.U32.HI R27, RZ, 0x1a, R17 ;  /* 0x0000001aff1b7819 */ /* 0x000fe40000011611 */
[----:B------:R-:W-:Y:S02]  /*1110*/  LEA R15, P1, R24, R15, 0xc ;  /* 0x0000000f180f7211 */ /* 0x000fe400078260ff */
[----:B------:R-:W-:Y:S02]  /*1120*/  LEA R22, P5, R28, UR16, 0x2 ;  /* 0x000000101c167c11 */ /* 0x000fe4000f8a10ff */
[----:B------:R-:W-:Y:S02]  /*1130*/  LOP3.LUT R23, R23, 0x80, RZ, 0xc0, !PT ;  /* 0x0000008017177812 */ /* 0x000fe400078ec0ff */
[----:B------:R-:W-:Y:S02]  /*1140*/  LOP3.LUT R27, R27, 0x20, RZ, 0xc0, !PT ;  /* 0x000000201b1b7812 */ /* 0x000fe400078ec0ff */
[----:B------:R-:W-:-:S02]  /*1150*/  LEA.HI.X R14, R24, R14, R21, 0xc, P1 ;  /* 0x0000000e180e7211 */ /* 0x000fc400008f6415 */
[----:B------:R-:W-:Y:S02]  /*1160*/  LEA.HI.X R24, R28, UR17, R29, 0x2, P5 ;  /* 0x000000111c187c11 */ /* 0x000fe4000a8f141d */
[----:B------:R-:W-:Y:S02]  /*1170*/  IADD3 R23, P5, R23, R22, RZ ;  /* 0x0000001617177210 */ /* 0x000fe40007fbe0ff */
[----:B------:R-:W-:Y:S02]  /*1180*/  IADD3 R27, P1, R16, R27, RZ ;  /* 0x0000001b101b7210 */ /* 0x000fe40007f3e0ff */
[----:B------:R-:W-:Y:S01]  /*1190*/  SHF.R.U32.HI R21, RZ, 0x18, R33 ;  /* 0x00000018ff157819 */ /* 0x000fe20000011621 */
[----:B------:R-:W-:Y:S01]  /*11a0*/  IMAD.X R24, RZ, RZ, R24, P5 ;  /* 0x000000ffff187224 */ /* 0x000fe200028e0618 */
[--C-:B------:R-:W-:Y:S01]  /*11b0*/  SHF.R.U32.HI R25, RZ, 0x1a, R17.reuse ;  /* 0x0000001aff197819 */ /* 0x100fe20000011611 */
[----:B------:R-:W-:Y:S01]  /*11c0*/  IMAD.X R28, RZ, RZ, R17, P1 ;  /* 0x000000ffff1c7224 */ /* 0x000fe200008e0611 */
[----:B------:R-:W-:-:S02]  /*11d0*/  SEL R47, R30, RZ, !P0 ;  /* 0x000000ff1e2f7207 */ /* 0x000fc40004000000 */
[----:B------:R-:W-:Y:S02]  /*11e0*/  LEA R23, P1, R27, R23, 0x7 ;  /* 0x000000171b177211 */ /* 0x000fe400078238ff */
[----:B------:R-:W-:Y:S02]  /*11f0*/  SEL R30, R31, RZ, !P0 ;  /* 0x000000ff1f1e7207 */ /* 0x000fe40004000000 */
[----:B------:R-:W-:Y:S02]  /*1200*/  LEA R22, P5, R32, UR16, 0x2 ;  /* 0x0000001020167c11 */ /* 0x000fe4000f8a10ff */
[----:B------:R-:W-:Y:S02]  /*1210*/  LOP3.LUT R21, R21, 0x80, RZ, 0xc0, !PT ;  /* 0x0000008015157812 */ /* 0x000fe400078ec0ff */
[----:B------:R-:W-:Y:S02]  /*1220*/  LOP3.LUT R25, R25, 0x20, RZ, 0xc0, !PT ;  /* 0x0000002019197812 */ /* 0x000fe400078ec0ff */
[----:B------:R-:W-:-:S02]  /*1230*/  LEA.HI.X R24, R27, R24, R28, 0x7, P1 ;  /* 0x000000181b187211 */ /* 0x000fc400008f3c1c */
[----:B------:R-:W-:Y:S02]  /*1240*/  SHF.R.U32.HI R28, RZ, 0x1a, R30 ;  /* 0x0000001aff1c7819 */ /* 0x000fe4000001161e */
[----:B------:R-:W-:Y:S02]  /*1250*/  LEA.HI.X R32, R32, UR17, R33, 0x2, P5 ;  /* 0x0000001120207c11 */ /* 0x000fe4000a8f1421 */
[----:B------:R-:W-:Y:S02]  /*1260*/  IADD3 R21, P5, R21, R22, RZ ;  /* 0x0000001615157210 */ /* 0x000fe40007fbe0ff */
[----:B------:R-:W-:Y:S02]  /*1270*/  IADD3 R25, P1, R16, R25, RZ ;  /* 0x0000001910197210 */ /* 0x000fe40007f3e0ff */
[----:B------:R-:W-:Y:S02]  /*1280*/  SHF.R.U32.HI R29, RZ, 0x1a, R26 ;  /* 0x0000001aff1d7819 */ /* 0x000fe4000001161a */
        /* <DEDUP_REMOVED lines=13> */
[----:B------:R-:W-:Y:S02]  /*1360*/  SHF.R.U32.HI R25, RZ, 0x18, R37 ;  /* 0x00000018ff197819 */ /* 0x000fe40000011625 */
[----:B------:R-:W-:Y:S02]  /*1370*/  SHF.R.U32.HI R27, RZ, 0x1a, R17 ;  /* 0x0000001aff1b7819 */ /* 0x000fe40000011611 */
[----:B------:R-:W-:Y:S02]  /*1380*/  LEA.HI.X R22, R29, R24, R22, 0xc, P1 ;  /* 0x000000181d167211 */ /* 0x000fe400008f6416 */
[----:B------:R-:W-:Y:S02]  /*1390*/  SEL R31, R34, RZ, !P0 ;  /* 0x000000ff221f7207 */ /* 0x000fe40004000000 */
[----:B------:R-:W-:Y:S02]  /*13a0*/  LEA R24, P1, R36, UR16, 0x2 ;  /* 0x0000001024187c11 */ /* 0x000fe4000f8210ff */
[----:B------:R-:W-:-:S02]  /*13b0*/  LOP3.LUT R25, R25, 0x80, RZ, 0xc0, !PT ;  /* 0x0000008019197812 */ /* 0x000fc400078ec0ff */
[----:B------:R-:W-:Y:S02]  /*13c0*/  SEL R34, R35, RZ, !P0 ;  /* 0x000000ff23227207 */ /* 0x000fe40004000000 */
[----:B------:R-:W-:Y:S02]  /*13d0*/  LOP3.LUT R27, R27, 0x20, RZ, 0xc0, !PT ;  /* 0x000000201b1b7812 */ /* 0x000fe400078ec0ff */
[----:B------:R-:W-:Y:S02]  /*13e0*/  IADD3 R25, P6, R25, R24, RZ ;  /* 0x0000001819197210 */ /* 0x000fe40007fde0ff */
[----:B------:R-:W-:Y:S02]  /*13f0*/  SHF.R.U32.HI R30, RZ, 0x1a, R34 ;  /* 0x0000001aff1e7819 */ /* 0x000fe40000011622 */
[----:B------:R-:W-:Y:S02]  /*1400*/  LEA.HI.X R28, R36, UR17, R37, 0x2, P1 ;  /* 0x00000011241c7c11 */ /* 0x000fe400088f1425 */
[----:B------:R-:W-:-:S02]  /*1410*/  IADD3 R24, P5, R16, R27, RZ ;  /* 0x0000001b10187210 */ /* 0x000fc40007fbe0ff */
[----:B------:R-:W-:Y:S01]  /*1420*/  LOP3.LUT R30, R30, 0x20, RZ, 0xc0, !PT ;  /* 0x000000201e1e7812 */ /* 0x000fe200078ec0ff */
[----:B------:R-:W-:Y:S02]  /*1430*/  IMAD.X R28, RZ, RZ, R28, P6 ;  /* 0x000000ffff1c7224 */ /* 0x000fe400030e061c */
[----:B------:R-:W-:Y:S01]  /*1440*/  IMAD.X R29, RZ, RZ, R17, P5 ;  /* 0x000000ffff1d7224 */ /* 0x000fe200028e0611 */
[C---:B------:R-:W-:Y:S02]  /*1450*/  LEA R25, P5, R24.reuse, R25, 0x7 ;  /* 0x0000001918197211 */ /* 0x040fe400078a38ff */
[----:B------:R-:W-:Y:S02]  /*1460*/  IADD3 R30, P1, R30, R31, RZ ;  /* 0x0000001f1e1e7210 */ /* 0x000fe40007f3e0ff */
[----:B------:R-:W-:Y:S02]  /*1470*/  SHF.R.U32.HI R27, RZ, 0x18, R41 ;  /* 0x00000018ff1b7819 */ /* 0x000fe40000011629 */
[----:B------:R-:W-:-:S02]  /*1480*/  LEA.HI.X R28, R24, R28, R29, 0x7, P5 ;  /* 0x0000001c181c7211 */ /* 0x000fc400028f3c1d */
[----:B------:R-:W-:Y:S01]  /*1490*/  SHF.R.U32.HI R29, RZ, 0x1a, R17 ;  /* 0x0000001aff1d7819 */ /* 0x000fe20000011611 */
[----:B------:R-:W-:Y:S01]  /*14a0*/  IMAD.X R31, RZ, RZ, R34, P1 ;  /* 0x000000ffff1f7224 */ /* 0x000fe200008e0622 */
[----:B------:R-:W-:Y:S02]  /*14b0*/  SEL R33, R38, RZ, !P0 ;  /* 0x000000ff26217207 */ /* 0x000fe40004000000 */
[----:B------:R-:W-:Y:S02]  /*14c0*/  LEA R24, P5, R40, UR16, 0x2 ;  /* 0x0000001028187c11 */ /* 0x000fe4000f8a10ff */
[----:B------:R-:W-:Y:S02]  /*14d0*/  SEL R38, R39, RZ, !P0 ;  /* 0x000000ff27267207 */ /* 0x000fe40004000000 */
[----:B------:R-:W-:Y:S02]  /*14e0*/  LOP3.LUT R27, R27, 0x80, RZ, 0xc0, !PT ;  /* 0x000000801b1b7812 */ /* 0x000fe400078ec0ff */
[----:B------:R-:W-:-:S02]  /*14f0*/  LEA R25, P1, R30, R25, 0xc ;  /* 0x000000191e197211 */ /* 0x000fc400078260ff */
[----:B------:R-:W-:Y:S02]  /*1500*/  LOP3.LUT R29, R29, 0x20, RZ, 0xc0, !PT ;  /* 0x000000201d1d7812 */ /* 0x000fe400078ec0ff */
[----:B------:R-:W-:Y:S02]  /*1510*/  LEA.HI.X R26, R40, UR17, R41, 0x2, P5 ;  /* 0x00000011281a7c11 */ /* 0x000fe4000a8f1429 */
[----:B------:R-:W-:Y:S02]  /*1520*/  IADD3 R27, P5, R27, R24, RZ ;  /* 0x000000181b1b7210 */ /* 0x000fe40007fbe0ff */
[----:B------:R-:W-:Y:S02]  /*1530*/  SHF.R.U32.HI R32, RZ, 0x1a, R38 ;  /* 0x0000001aff207819 */ /* 0x000fe40000011626 */
[----:B------:R-:W-:Y:S02]  /*1540*/  LEA.HI.X R24, R30, R28, R31, 0xc, P1 ;  /* 0x0000001c1e187211 */ /* 0x000fe400008f641f */
[----:B------:R-:W-:-:S02]  /*1550*/  IADD3 R28, P1, R16, R29, RZ ;  /* 0x0000001d101c7210 */ /* 0x000fc40007f3e0ff */
[----:B------:R-:W-:Y:S01]  /*1560*/  LOP3.LUT R32, R32, 0x20, RZ, 0xc0, !PT ;  /* 0x0000002020207812 */ /* 0x000fe200078ec0ff */
[----:B------:R-:W-:Y:S02]  /*1570*/  IMAD.X R26, RZ, RZ, R26, P5 ;  /* 0x000000ffff1a7224 */ /* 0x000fe400028e061a */
[--C-:B------:R-:W-:Y:S01]  /*1580*/  IMAD.X R29, RZ, RZ, R17.reuse, P1 ;  /* 0x000000ffff1d7224 */ /* 0x100fe200008e0611 */
[----:B------:R-:W-:Y:S02]  /*1590*/  IADD3 R32, P1, R32, R33, RZ ;  /* 0x0000002120207210 */ /* 0x000fe40007f3e0ff */
[C---:B------:R-:W-:Y:S02]  /*15a0*/  LEA R27, P5, R28.reuse, R27, 0x7 ;  /* 0x0000001b1c1b7211 */ /* 0x040fe400078a38ff */
[----:B------:R-:W-:Y:S01]  /*15b0*/  SHF.R.U32.HI R31, RZ, 0x1a, R17 ;  /* 0x0000001aff1f7819 */ /* 0x000fe20000011611 */
[----:B------:R-:W-:Y:S01]  /*15c0*/  IMAD.X R33, RZ, RZ, R38, P1 ;  /* 0x000000ffff217224 */ /* 0x000fe200008e0626 */
[----:B------:R-:W-:-:S02]  /*15d0*/  LEA.HI.X R26, R28, R26, R29, 0x7, P5 ;  /* 0x0000001a1c1a7211 */ /* 0x000fc400028f3c1d */
[C---:B------:R-:W-:Y:S02]  /*15e0*/  LEA R27, P5, R32.reuse, R27, 0xc ;  /* 0x0000001b201b7211 */ /* 0x040fe400078a60ff */
[----:B------:R-:W-:Y:S02]  /*15f0*/  LOP3.LUT R31, R31, 0x20, RZ, 0xc0, !PT ;  /* 0x000000201f1f7812 */ /* 0x000fe400078ec0ff */
[----:B------:R-:W-:Y:S02]  /*1600*/  LEA.HI.X R26, R32, R26, R33, 0xc, P5 ;  /* 0x0000001a201a7211 */ /* 0x000fe400028f6421 */
[----:B------:R-:W-:Y:S02]  /*1610*/  SEL R32, R4, RZ, !P3 ;  /* 0x000000ff04207207 */ /* 0x000fe40005800000 */
[----:B------:R-:W-:Y:S02]  /*1620*/  IADD3 R4, P5, R16, R31, RZ ;  /* 0x0000001f10047210 */ /* 0x000fe40007fbe0ff */
[----:B------:R-:W-:-:S02]  /*1630*/  SHF.R.U32.HI R29, RZ, 0x18, R45 ;  /* 0x00000018ff1d7819 */ /* 0x000fc4000001162d */
[----:B------:R-:W-:Y:S02]  /*1640*/  SEL R31, R5, RZ, !P3 ;  /* 0x000000ff051f7207 */ /* 0x000fe40005800000 */
[----:B------:R-:W-:Y:S02]  /*1650*/  SEL R36, R6, RZ, !P3 ;  /* 0x000000ff06247207 */ /* 0x000fe40005800000 */
[----:B------:R-:W-:Y:S02]  /*1660*/  SEL R34, R43, RZ, !P0 ;  /* 0x000000ff2b227207 */ /* 0x000fe40004000000 */
[----:B------:R-:W-:Y:S01]  /*1670*/  SEL R33, R7, RZ, !P3 ;  /* 0x000000ff07217207 */ /* 0x000fe20005800000 */
[----:B------:R0:W-:Y:S01]  /*1680*/  STS [R53], R32 ;  /* 0x0000002035007388 */ /* 0x0001e20000000800 */
[----:B------:R-:W-:Y:S01]  /*1690*/  SEL R8, R8, RZ, !P2 ;  /* 0x000000ff08087207 */ /* 0x000fe20005000000 */
[----:B------:R-:W-:Y:S01]  /*16a0*/  IMAD.X R5, RZ, RZ, R17, P5 ;  /* 0x000000ffff057224 */ /* 0x000fe200028e0611 */
[----:B------:R-:W-:Y:S01]  /*16b0*/  LEA R28, P6, R44, UR16, 0x2 ;  /* 0x000000102c1c7c11 */ /* 0x000fe2000f8c10ff */
[----:B------:R-:W-:Y:S01]  /*16c0*/  STS [R54+0x100], R31 ;  /* 0x0001001f36007388 */ /* 0x000fe20000000800 */
[----:B------:R-:W-:-:S02]  /*16d0*/  LOP3.LUT R29, R29, 0x80, RZ, 0xc0, !PT ;  /* 0x000000801d1d7812 */ /* 0x000fc400078ec0ff */
[----:B------:R-:W-:Y:S01]  /*16e0*/  SEL R9, R9, RZ, !P2 ;  /* 0x000000ff09097207 */ /* 0x000fe20005000000 */
[----:B------:R-:W-:Y:S01]  /*16f0*/  STS [R55+0x200], R36 ;  /* 0x0002002437007388 */ /* 0x000fe20000000800 */
[----:B------:R-:W-:Y:S02]  /*1700*/  SEL R10, R10, RZ, !P2 ;  /* 0x000000ff0a0a7207 */ /* 0x000fe40005000000 */
[----:B------:R-:W-:Y:S01]  /*1710*/  SHF.R.U32.HI R30, RZ, 0x1a, R34 ;  /* 0x0000001aff1e7819 */ /* 0x000fe20000011622 */
[----:B------:R-:W-:Y:S01]  /*1720*/  STS [R56+0x300], R33 ;  /* 0x0003002138007388 */ /* 0x000fe20000000800 */
[----:B------:R-:W-:Y:S02]  /*1730*/  SEL R17, R11, RZ, !P2 ;  /* 0x000000ff0b117207 */ /* 0x000fe40005000000 */
[----:B------:R-:W-:Y:S01]  /*1740*/  LEA.HI.X R16, R44, UR17, R45, 0x2, P6 ;  /* 0x000000112c107c11 */ /* 0x000fe2000b0f142d */
[----:B------:R-:W-:Y:S01]  /*1750*/  STS [R53+0x80], R8 ;  /* 0x0000800835007388 */ /* 0x000fe20000000800 */
[----:B------:R-:W-:-:S02]  /*1760*/  IADD3 R29, P5, R29, R28, RZ ;  /* 0x0000001c1d1d7210 */ /* 0x000fc40007fbe0ff */
[----:B------:R-:W-:Y:S01]  /*1770*/  SEL R43, R42, RZ, !P0 ;  /* 0x000000ff2a2b7207 */ /* 0x000fe20004000000 */
[----:B------:R-:W-:Y:S01]  /*1780*/  STS [R54+0x180], R9 ;  /* 0x0001800936007388 */ /* 0x000fe20000000800 */
[----:B------:R-:W-:-:S03]  /*1790*/  LOP3.LUT R30, R30, 0x20, RZ, 0xc0, !PT ;  /* 0x000000201e1e7812 */ /* 0x000fc600078ec0ff */
[----:B------:R1:W-:Y:S01]  /*17a0*/  STS [R55+0x280], R10 ;  /* 0x0002800a37007388 */ /* 0x0003e20000000800 */
[----:B------:R-:W-:-:S03]  /*17b0*/  IMAD.X R16, RZ, RZ, R16, P5 ;  /* 0x000000ffff107224 */ /* 0x000fc600028e0610 */
[----:B------:R2:W-:Y:S01]  /*17c0*/  STS [R56+0x380], R17 ;  /* 0x0003801138007388 */ /* 0x0005e20000000800 */
[----:B------:R-:W-:Y:S01]  /*17d0*/  IADD3 R30, P1, R30, R43, RZ ;  /* 0x0000002b1e1e7210 */ /* 0x000fe20007f3e0ff */
[----:B------:R-:W-:Y:S01]  /*17e0*/  BAR.SYNC.DEFER_BLOCKING 0x0 ;  /* 0x0000000000007b1d */ /* 0x000fe20000010000 */
[----:B------:R-:W-:-:S04]  /*17f0*/  LEA R29, P5, R4, R29, 0x7 ;  /* 0x0000001d041d7211 */ /* 0x000fc800078a38ff */
[----:B------:R-:W-:Y:S01]  /*1800*/  LEA.HI.X R16, R4, R16, R5, 0x7, P5 ;  /* 0x0000001004107211 */ /* 0x000fe200028f3c05 */
[----:B------:R-:W-:Y:S01]  /*1810*/  IMAD.X R5, RZ, RZ, R34, P1 ;  /* 0x000000ffff057224 */ /* 0x000fe200008e0622 */
[C---:B------:R-:W-:Y:S02]  /*1820*/  LEA R29, P1, R30.reuse, R29, 0xc ;  /* 0x0000001d1e1d7211 */ /* 0x040fe400078260ff */
[----:B------:R-:W-:Y:S02]  /*1830*/  IADD3 R6, P5, R13, R96, RZ ;  /* 0x000000600d067210 */ /* 0x000fe40007fbe0ff */
[----:B------:R-:W-:Y:S02]  /*1840*/  LEA.HI.X R16, R30, R16, R5, 0xc, P1 ;  /* 0x000000101e107211 */ /* 0x000fe400008f6405 */
[----:B------:R-:W-:Y:S01]  /*1850*/  IADD3 R4, P1, R19, R96, RZ ;  /* 0x0000006013047210 */ /* 0x000fe20007f3e0ff */
[----:B0-----:R-:W-:Y:S02]  /*1860*/  IMAD.MOV.U32 R32, RZ, RZ, RZ ;  /* 0x000000ffff207224 */ /* 0x001fe400078e00ff */
[--C-:B------:R-:W-:Y:S01]  /*1870*/  IMAD.X R7, R12, 0x1, R95.reuse, P5 ;  /* 0x000000010c077824 */ /* 0x100fe200028e065f */
[----:B-1----:R-:W-:Y:S01]  /*1880*/  IADD3 R10, P5, R23, R96, RZ ;  /* 0x00000060170a7210 */ /* 0x002fe20007fbe0ff */
[--C-:B------:R-:W-:Y:S01]  /*1890*/  IMAD.X R5, R18, 0x1, R95.reuse, P1 ;  /* 0x0000000112057824 */ /* 0x100fe200008e065f */
[----:B------:R-:W-:Y:S01]  /*18a0*/  IADD3 R8, P1, R15, R96, RZ ;  /* 0x000000600f087210 */ /* 0x000fe20007f3e0ff */
[----:B------:R-:W-:Y:S01]  /*18b0*/  IMAD.MOV.U32 R34, RZ, RZ, RZ ;  /* 0x000000ffff227224 */ /* 0x000fe200078e00ff */
[----:B------:R-:W-:Y:S01]  /*18c0*/  IADD3 R12, P6, R21, R96, RZ ;  /* 0x00000060150c7210 */ /* 0x000fe20007fde0ff */
[--C-:B------:R-:W-:Y:S01]  /*18d0*/  IMAD.X R11, R22, 0x1, R95.reuse, P5 ;  /* 0x00000001160b7824 */ /* 0x100fe200028e065f */
[----:B------:R0:W3:Y:S01]  /*18e0*/  @!P0 LDG.E.EL R32, desc[UR8][R4.64] ;  /* 0x0000000804208981 */ /* 0x0000e2000c2e1900 */
[----:B------:R-:W-:-:S03]  /*18f0*/  IMAD.X R9, R14, 0x1, R95, P1 ;  /* 0x000000010e097824 */ /* 0x000fc600008e065f */
[----:B------:R1:W4:Y:S01]  /*1900*/  @!P0 LDG.E.EL R34, desc[UR8][R6.64] ;  /* 0x0000000806228981 */ /* 0x000322000c2e1900 */
[----:B------:R-:W-:Y:S01]  /*1910*/  IMAD.X R13, R20, 0x1, R95, P6 ;  /* 0x00000001140d7824 */ /* 0x000fe200030e065f */
[----:B------:R-:W-:Y:S02]  /*1920*/  IADD3 R14, P6, R29, R96, RZ ;  /* 0x000000601d0e7210 */ /* 0x000fe40007fde0ff */
[----:B------:R-:W-:Y:S01]  /*1930*/  CS2R R36, SRZ ;  /* 0x0000000000247805 */ /* 0x000fe2000001ff00 */
[----:B------:R-:W-:Y:S01]  /*1940*/  IMAD.MOV.U32 R38, RZ, RZ, RZ ;  /* 0x000000ffff267224 */ /* 0x000fe200078e00ff */
[----:B------:R-:W-:Y:S01]  /*1950*/  LDS R18, [R60+0x1800] ;  /* 0x001800003c127984 */ /* 0x000fe20000000800 */
[----:B0-----:R-:W-:-:S03]  /*1960*/  IADD3 R4, P1, R25, R96, RZ ;  /* 0x0000006019047210 */ /* 0x001fc60007f3e0ff */
[----:B------:R-:W-:Y:S01]  /*1970*/  LDS R28, [R62+0x2800] ;  /* 0x002800003e1c7984 */ /* 0x000fe20000000800 */
[----:B-1----:R-:W-:Y:S01]  /*1980*/  IADD3 R6, P5, R27, R96, RZ ;  /* 0x000000601b067210 */ /* 0x002fe20007fbe0ff */
[--C-:B------:R-:W-:Y:S02]  /*1990*/  IMAD.X R5, R24, 0x1, R95.reuse, P1 ;  /* 0x0000000118057824 */ /* 0x100fe400008e065f */
[----:B------:R-:W-:Y:S01]  /*19a0*/  IMAD.MOV.U32 R22, RZ, RZ, RZ ;  /* 0x000000ffff167224 */ /* 0x000fe200078e00ff */
[----:B------:R-:W4:Y:S01]  /*19b0*/  @!P0 LDG.E.EL R36, desc[UR8][R8.64] ;  /* 0x0000000808248981 */ /* 0x000f22000c2e1900 */
[----:B------:R-:W-:Y:S02]  /*19c0*/  IMAD.X R7, R26, 0x1, R95, P5 ;  /* 0x000000011a077824 */ /* 0x000fe400028e065f */
[----:B------:R-:W-:Y:S01]  /*19d0*/  IMAD.MOV.U32 R20, RZ, RZ, RZ ;  /* 0x000000ffff147224 */ /* 0x000fe200078e00ff */
[----:B------:R-:W4:Y:S01]  /*19e0*/  @!P0 LDG.E.EL R38, desc[UR8][R10.64] ;  /* 0x000000080a268981 */ /* 0x000f22000c2e1900 */
[----:B------:R-:W-:-:S02]  /*19f0*/  IMAD.MOV.U32 R24, RZ, RZ, RZ ;  /* 0x000000ffff187224 */ /* 0x000fc400078e00ff */
[----:B------:R-:W-:Y:S01]  /*1a00*/  IMAD.MOV.U32 R26, RZ, RZ, RZ ;  /* 0x000000ffff1a7224 */ /* 0x000fe200078e00ff */
[----:B------:R0:W4:Y:S01]  /*1a10*/  @!P0 LDG.E.EL R22, desc[UR8][R12.64] ;  /* 0x000000080c168981 */ /* 0x000122000c2e1900 */
[----:B------:R-:W-:-:S03]  /*1a20*/  IMAD.X R15, R16, 0x1, R95, P6 ;  /* 0x00000001100f7824 */ /* 0x000fc600030e065f */
[----:B------:R1:W4:Y:S04]  /*1a30*/  @!P0 LDG.E.EL R20, desc[UR8][R4.64] ;  /* 0x0000000804148981 */ /* 0x000328000c2e1900 */
[----:B------:R4:W4:Y:S04]  /*1a40*/  @!P0 LDG.E.EL R24, desc[UR8][R6.64] ;  /* 0x0000000806188981 */ /* 0x000928000c2e1900 */
[----:B------:R1:W4:Y:S04]  /*1a50*/  @!P0 LDG.E.EL R26, desc[UR8][R14.64] ;  /* 0x000000080e1a8981 */ /* 0x000328000c2e1900 */
[----:B0-----:R-:W0:Y:S04]  /*1a60*/  LDS R12, [R57] ;  /* 0x00000000390c7984 */ /* 0x001e280000000800 */
[----:B------:R-:W0:Y:S04]  /*1a70*/  LDS R8, [R58+0x800] ;  /* 0x000800003a087984 */ /* 0x000e280000000800 */
[----:B------:R-:W0:Y:S04]  /*1a80*/  LDS R13, [R59+0x1000] ;  /* 0x001000003b0d7984 */ /* 0x000e280000000800 */
[----:B------:R-:W0:Y:S04]  /*1a90*/  LDS R9, [R61+0x2000] ;  /* 0x002000003d097984 */ /* 0x000e280000000800 */
[----:B------:R-:W0:Y:S04]  /*1aa0*/  LDS R25, [R63+0x3000] ;  /* 0x003000003f197984 */ /* 0x000e280000000800 */
[----:B------:R-:W0:Y:S01]  /*1ab0*/  LDS R30, [R64+0x3800] ;  /* 0x00380000401e7984 */ /* 0x000e220000000800 */
[C---:B-1----:R-:W-:Y:S01]  /*1ac0*/  LOP3.LUT R4, R0.reuse, 0x1f0, RZ, 0xc0, !PT ;  /* 0x000001f000047812 */ /* 0x042fe200078ec0ff */
[----:B------:R-:W-:Y:S01]  /*1ad0*/  IMAD.SHL.U32 R16, R0, 0x4, RZ ;  /* 0x0000000400107824 */ /* 0x000fe200078e00ff */
[----:B------:R-:W-:-:S03]  /*1ae0*/  ISETP.NE.U32.AND P1, PT, R99, -0x40, PT ;  /* 0xffffffc06300780c */ /* 0x000fc60003f25070 */
[----:B------:R-:W-:Y:S01]  /*1af0*/  VIADD R5, R4, UR5 ;  /* 0x0000000504057c36 */ /* 0x000fe20008000000 */
[----:B------:R-:W-:Y:S02]  /*1b00*/  LOP3.LUT R4, R16, 0x7fc, RZ, 0xc0, !PT ;  /* 0x000007fc10047812 */ /* 0x000fe400078ec0ff */
[----:B------:R-:W-:-:S03]  /*1b10*/  ISETP.NE.AND.EX P1, PT, R69, -0x1, PT, P1 ;  /* 0xffffffff4500780c */ /* 0x000fc60003f25310 */
[----:B------:R-:W-:Y:S01]  /*1b20*/  IMAD R4, R4, 0x4, R5 ;  /* 0x0000000404047824 */ /* 0x000fe200078e0205 */
[----:B------:R-:W-:Y:S02]  /*1b30*/  CS2R R40, SRZ ;  /* 0x0000000000287805 */ /* 0x000fe4000001ff00 */
[----:B------:R-:W-:Y:S01]  /*1b40*/  CS2R R42, SRZ ;  /* 0x00000000002a7805 */ /* 0x000fe2000001ff00 */
[----:B------:R-:W-:Y:S02]  /*1b50*/  IMAD.MOV.U32 R44, RZ, RZ, RZ ;  /* 0x000000ffff2c7224 */ /* 0x000fe400078e00ff */
[----:B--2---:R-:W-:Y:S02]  /*1b60*/  IMAD.MOV.U32 R17, RZ, RZ, 0x3f800000 ;  /* 0x3f800000ff117424 */ /* 0x004fe400078e00ff */
[----:B------:R-:W-:Y:S02]  /*1b70*/  IMAD.MOV.U32 R19, RZ, RZ, 0x3f800000 ;  /* 0x3f800000ff137424 */ /* 0x000fe400078e00ff */
[----:B------:R-:W-:-:S02]  /*1b80*/  IMAD.MOV.U32 R21, RZ, RZ, 0x3f800000 ;  /* 0x3f800000ff157424 */ /* 0x000fc400078e00ff */
[----:B------:R-:W-:Y:S02]  /*1b90*/  IMAD.MOV.U32 R23, RZ, RZ, 0x3f800000 ;  /* 0x3f800000ff177424 */ /* 0x000fe400078e00ff */
[--C-:B---3-5:R-:W-:Y:S01]  /*1ba0*/  FADD R5, R32, R51.reuse ;  /* 0x0000003320057221 */ /* 0x128fe20000000000 */
[----:B----4-:R-:W-:-:S03]  /*1bb0*/  FADD R7, R34, R51 ;  /* 0x0000003322077221 */ /* 0x010fc60000000000 */
[----:B0-----:R-:W-:Y:S01]  /*1bc0*/  FADD R12, R12, R5 ;  /* 0x000000050c0c7221 */ /* 0x001fe20000000000 */
[----:B------:R-:W-:-:S03]  /*1bd0*/  FADD R14, R8, R7 ;  /* 0x00000007080e7221 */ /* 0x000fc60000000000 */
[----:B------:R-:W-:Y:S02]  /*1be0*/  IMAD.MOV.U32 R27, RZ, RZ, R12 ;  /* 0x000000ffff1b7224 */ /* 0x000fe400078e000c */
[--C-:B------:R-:W-:Y:S01]  /*1bf0*/  FADD R36, R36, R51.reuse ;  /* 0x0000003324247221 */ /* 0x100fe20000000000 */
[--C-:B------:R-:W-:Y:S01]  /*1c00*/  FADD R11, R38, R51.reuse ;  /* 0x00000033260b7221 */ /* 0x100fe20000000000 */
[--C-:B------:R-:W-:Y:S01]  /*1c10*/  FADD R22, R22, R51.reuse ;  /* 0x0000003316167221 */ /* 0x100fe20000000000 */
[--C-:B------:R-:W-:Y:S01]  /*1c20*/  FADD R5, R20, R51.reuse ;  /* 0x0000003314057221 */ /* 0x100fe20000000000 */
[--C-:B------:R-:W-:Y:S01]  /*1c30*/  FADD R24, R24, R51.reuse ;  /* 0x0000003318187221 */ /* 0x100fe20000000000 */
[----:B------:R-:W-:Y:S01]  /*1c40*/  FADD R7, R26, R51 ;  /* 0x000000331a077221 */ /* 0x000fe20000000000 */
[----:B------:R-:W-:Y:S01]  /*1c50*/  FADD R13, R13, R36 ;  /* 0x000000240d0d7221 */ /* 0x000fe20000000000 */
[----:B------:R-:W-:Y:S01]  /*1c60*/  FADD R18, R18, R11 ;  /* 0x0000000b12127221 */ /* 0x000fe20000000000 */
[----:B------:R-:W-:Y:S01]  /*1c70*/  FADD R15, R9, R22 ;  /* 0x00000016090f7221 */ /* 0x000fe20000000000 */
[----:B------:R-:W-:Y:S01]  /*1c80*/  FADD R28, R28, R5 ;  /* 0x000000051c1c7221 */ /* 0x000fe20000000000 */
[----:B------:R-:W-:Y:S01]  /*1c90*/  FADD R25, R25, R24 ;  /* 0x0000001819197221 */ /* 0x000fe20000000000 */
[----:B------:R-:W-:Y:S01]  /*1ca0*/  FADD R30, R30, R7 ;  /* 0x000000071e1e7221 */ /* 0x000fe20000000000 */
[----:B------:R-:W-:Y:S01]  /*1cb0*/  CS2R R38, SRZ ;  /* 0x0000000000267805 */ /* 0x000fe2000001ff00 */
[----:B------:R-:W-:-:S02]  /*1cc0*/  IMAD.MOV.U32 R20, RZ, RZ, 0x3f800000 ;  /* 0x3f800000ff147424 */ /* 0x000fc400078e00ff */
[----:B------:R-:W-:Y:S02]  /*1cd0*/  IMAD.MOV.U32 R22, RZ, RZ, 0x3f800000 ;  /* 0x3f800000ff167424 */ /* 0x000fe400078e00ff */
[----:B------:R-:W-:Y:S02]  /*1ce0*/  IMAD.MOV.U32 R24, RZ, RZ, 0x3f800000 ;  /* 0x3f800000ff187424 */ /* 0x000fe400078e00ff */
[----:B------:R-:W-:Y:S02]  /*1cf0*/  IMAD.MOV.U32 R26, RZ, RZ, 0x3f800000 ;  /* 0x3f800000ff1a7424 */ /* 0x000fe400078e00ff */
[----:B------:R-:W-:Y:S02]  /*1d00*/  IMAD.MOV.U32 R29, RZ, RZ, R14 ;  /* 0x000000ffff1d7224 */ /* 0x000fe400078e000e */
[----:B------:R-:W-:Y:S02]  /*1d10*/  IMAD.MOV.U32 R31, RZ, RZ, R13 ;  /* 0x000000ffff1f7224 */ /* 0x000fe400078e000d */
[----:B------:R-:W-:-:S02]  /*1d20*/  IMAD.MOV.U32 R32, RZ, RZ, R18 ;  /* 0x000000ffff207224 */ /* 0x000fc400078e0012 */
[----:B------:R-:W-:Y:S02]  /*1d30*/  IMAD.MOV.U32 R33, RZ, RZ, R15 ;  /* 0x000000ffff217224 */ /* 0x000fe400078e000f */
[----:B------:R-:W-:Y:S02]  /*1d40*/  IMAD.MOV.U32 R34, RZ, RZ, R28 ;  /* 0x000000ffff227224 */ /* 0x000fe400078e001c */
[----:B------:R-:W-:Y:S02]  /*1d50*/  IMAD.MOV.U32 R35, RZ, RZ, R25 ;  /* 0x000000ffff237224 */ /* 0x000fe400078e0019 */
[----:B------:R-:W-:Y:S01]  /*1d60*/  IMAD.MOV.U32 R36, RZ, RZ, R30 ;  /* 0x000000ffff247224 */ /* 0x000fe200078e001e */
[----:B------:R-:W-:Y:S06]  /*1d70*/  @!P1 BRA `(.L_x_0) ;  /* 0x0000000400c09947 */ /* 0x000fec0003800000 */
[----:B------:R-:W-:Y:S01]  /*1d80*/  FADD R17, R70, 1 ;  /* 0x3f80000046117421 */ /* 0x000fe20000000000 */
[----:B------:R-:W-:Y:S01]  /*1d90*/  FADD R11, R12, -R86 ;  /* 0x800000560c0b7221 */ /* 0x000fe20000000000 */
[----:B------:R-:W-:Y:S01]  /*1da0*/  FADD R20, R71, 1 ;  /* 0x3f80000047147421 */ /* 0x000fe20000000000 */
[----:B------:R-:W-:Y:S01]  /*1db0*/  FADD R10, R14, -R87 ;  /* 0x800000570e0a7221 */ /* 0x000fe20000000000 */
[----:B------:R-:W-:Y:S01]  /*1dc0*/  FMUL R32, R17, 0.25 ;  /* 0x3e80000011207820 */ /* 0x000fe20000400000 */
[----:B------:R-:W-:Y:S01]  /*1dd0*/  FMUL R34, R11, 0.25 ;  /* 0x3e8000000b227820 */ /* 0x000fe20000400000 */
[C---:B------:R-:W-:Y:S01]  /*1de0*/  FSETP.GEU.AND P1, PT, |R17|.reuse, 1.175494350822287508e-38, PT ;  /* 0x008000001100780b */ /* 0x040fe20003f2e200 */
[----:B------:R-:W-:Y:S01]  /*1df0*/  FMUL R27, R20, 0.25 ;  /* 0x3e800000141b7820 */ /* 0x000fe20000400000 */
[----:B------:R-:W-:Y:S01]  /*1e00*/  FSETP.GT.AND P5, PT, |R17|, 8.50705917302346158658e+37, PT ;  /* 0x7e8000001100780b */ /* 0x000fe20003fa4200 */
[----:B------:R-:W-:Y:S01]  /*1e10*/  FMUL R31, R10, 0.25 ;  /* 0x3e8000000a1f7820 */ /* 0x000fe20000400000 */
[----:B------:R-:W-:Y:S01]  /*1e20*/  FADD R19, R72, 1 ;  /* 0x3f80000048137421 */ /* 0x000fe20000000000 */
[----:B------:R-:W-:Y:S01]  /*1e30*/  FADD R9, R13, -R88 ;  /* 0x800000580d097221 */ /* 0x000fe20000000000 */
[----:B------:R-:W-:Y:S01]  /*1e40*/  FSEL R32, R32, R17, P5 ;  /* 0x0000001120207208 */ /* 0x000fe20002800000 */
[----:B------:R-:W-:Y:S01]  /*1e50*/  FADD R22, R73, 1 ;  /* 0x3f80000049167421 */ /* 0x000fe20000000000 */
[----:B------:R-:W-:Y:S01]  /*1e60*/  FSEL R34, R34, R11, P5 ;  /* 0x0000000b22227208 */ /* 0x000fe20002800000 */
[----:B------:R-:W-:Y:S01]  /*1e70*/  FMUL R36, R19, 0.25 ;  /* 0x3e80000013247820 */ /* 0x000fe20000400000 */
[C---:B------:R-:W-:Y:S01]  /*1e80*/  FSETP.GEU.AND P6, PT, |R20|.reuse, 1.175494350822287508e-38, PT ;  /* 0x008000001400780b */ /* 0x040fe20003fce200 */
[----:B------:R-:W-:Y:S01]  /*1e90*/  FMUL R38, R9, 0.25 ;  /* 0x3e80000009267820 */ /* 0x000fe20000400000 */
[----:B------:R-:W-:Y:S01]  /*1ea0*/  FSETP.GT.AND P5, PT, |R20|, 8.50705917302346158658e+37, PT ;  /* 0x7e8000001400780b */ /* 0x000fe20003fa4200 */
[----:B------:R-:W-:Y:S01]  /*1eb0*/  @!P1 FMUL R32, R32, 16777216 ;  /* 0x4b80000020209820 */ /* 0x000fe20000400000 */
[----:B------:R-:W-:Y:S01]  /*1ec0*/  @!P1 FMUL R34, R34, 16777216 ;  /* 0x4b80000022229820 */ /* 0x000fe20000400000 */
[----:B------:R-:W-:Y:S01]  /*1ed0*/  FADD R8, R18, -R89 ;  /* 0x8000005912087221 */ /* 0x000fe20000000000 */
[----:B------:R-:W-:Y:S01]  /*1ee0*/  FSEL R29, R27, R20, P5 ;  /* 0x000000141b1d7208 */ /* 0x000fe20002800000 */
[----:B------:R-:W-:Y:S01]  /*1ef0*/  FMUL R35, R22, 0.25 ;  /* 0x3e80000016237820 */ /* 0x000fe20000400000 */
[----:B------:R-:W-:Y:S01]  /*1f00*/  FSEL R31, R31, R10, P5 ;  /* 0x0000000a1f1f7208 */ /* 0x000fe20002800000 */
[----:B------:R-:W-:Y:S01]  /*1f10*/  FMUL R37, R8, 0.25 ;  /* 0x3e80000008257820 */ /* 0x000fe20000400000 */
[C---:B------:R-:W-:Y:S01]  /*1f20*/  FSETP.GT.AND P5, PT, |R19|.reuse, 8.50705917302346158658e+37, PT ;  /* 0x7e8000001300780b */ /* 0x040fe20003fa4200 */
[----:B------:R-:W-:Y:S01]  /*1f30*/  FADD R21, R74, 1 ;  /* 0x3f8000004a157421 */ /* 0x000fe20000000000 */
[----:B------:R-:W-:Y:S01]  /*1f40*/  FSETP.GEU.AND P1, PT, |R19|, 1.175494350822287508e-38, PT ;  /* 0x008000001300780b */ /* 0x000fe20003f2e200 */
[----:B------:R-:W-:Y:S01]  /*1f50*/  @!P6 FMUL R29, R29, 16777216 ;  /* 0x4b8000001d1de820 */ /* 0x000fe20000400000 */
[----:B------:R-:W-:Y:S01]  /*1f60*/  FSEL R33, R36, R19, P5 ;  /* 0x0000001324217208 */ /* 0x000fe20002800000 */
[----:B------:R-:W-:Y:S01]  /*1f70*/  @!P6 FMUL R31, R31, 16777216 ;  /* 0x4b8000001f1fe820 */ /* 0x000fe20000400000 */
[----:B------:R-:W-:Y:S01]  /*1f80*/  FSEL R38, R38, R9, P5 ;  /* 0x0000000926267208 */ /* 0x000fe20002800000 */
[----:B------:R-:W-:Y:S01]  /*1f90*/  FADD R7, R15, -R90 ;  /* 0x8000005a0f077221 */ /* 0x000fe20000000000 */
[C---:B------:R-:W-:Y:S01]  /*1fa0*/  FSETP.GEU.AND P5, PT, |R22|.reuse, 1.175494350822287508e-38, PT ;  /* 0x008000001600780b */ /* 0x040fe20003fae200 */
[----:B------:R-:W-:Y:S01]  /*1fb0*/  FADD R24, R75, 1 ;  /* 0x3f8000004b187421 */ /* 0x000fe20000000000 */
[----:B------:R-:W-:Y:S01]  /*1fc0*/  FSETP.GT.AND P6, PT, |R22|, 8.50705917302346158658e+37, PT ;  /* 0x7e8000001600780b */ /* 0x000fe20003fc4200 */
[----:B------:R0:W1:Y:S01]  /*1fd0*/  MUFU.RCP R27, R32 ;  /* 0x00000020001b7308 */ /* 0x0000620000001000 */
[----:B------:R-:W-:Y:S01]  /*1fe0*/  FMUL R40, R21, 0.25 ;  /* 0x3e80000015287820 */ /* 0x000fe20000400000 */
[----:B------:R-:W-:Y:S01]  /*1ff0*/  FADD R6, R28, -R91 ;  /* 0x8000005b1c067221 */ /* 0x000fe20000000000 */
[----:B------:R-:W-:Y:S01]  /*2000*/  FSEL R35, R35, R22, P6 ;  /* 0x0000001623237208 */ /* 0x000fe20003000000 */
[----:B------:R-:W-:Y:S01]  /*2010*/  @!P1 FMUL R33, R33, 16777216 ;  /* 0x4b80000021219820 */ /* 0x000fe20000400000 */
[----:B------:R-:W-:Y:S01]  /*2020*/  FSEL R37, R37, R8, P6 ;  /* 0x0000000825257208 */ /* 0x000fe20003000000 */
[----:B------:R-:W-:Y:S01]  /*2030*/  @!P1 FMUL R38, R38, 16777216 ;  /* 0x4b80000026269820 */ /* 0x000fe20000400000 */
[----:B------:R-:W-:Y:S01]  /*2040*/  FSETP.GEU.AND P1, PT, |R21|, 1.175494350822287508e-38, PT ;  /* 0x008000001500780b */ /* 0x000fe20003f2e200 */
[----:B------:R2:W-:Y:S01]  /*2050*/  MUFU.RCP R36, R29 ;  /* 0x0000001d00247308 */ /* 0x0005e20000001000 */
[----:B0-----:R-:W-:Y:S01]  /*2060*/  FMUL R32, R7, 0.25 ;  /* 0x3e80000007207820 */ /* 0x001fe20000400000 */
[----:B------:R-:W-:Y:S01]  /*2070*/  FSETP.GT.AND P6, PT, |R21|, 8.50705917302346158658e+37, PT ;  /* 0x7e8000001500780b */ /* 0x000fe20003fc4200 */
[----:B------:R-:W-:Y:S01]  /*2080*/  @!P5 FMUL R35, R35, 16777216 ;  /* 0x4b8000002323d820 */ /* 0x000fe20000400000 */
[----:B------:R-:W-:Y:S01]  /*2090*/  @!P5 FMUL R37, R37, 16777216 ;  /* 0x4b8000002525d820 */ /* 0x000fe20000400000 */
[----:B------:R-:W-:Y:S01]  /*20a0*/  FSETP.GEU.AND P5, PT, |R24|, 1.175494350822287508e-38, PT ;  /* 0x008000001800780b */ /* 0x000fe20003fae200 */
[----:B------:R-:W-:Y:S01]  /*20b0*/  FMUL R39, R6, 0.25 ;  /* 0x3e80000006277820 */ /* 0x000fe20000400000 */
[----:B------:R-:W-:Y:S01]  /*20c0*/  FSEL R40, R40, R21, P6 ;  /* 0x0000001528287208 */ /* 0x000fe20003000000 */
[----:B------:R-:W-:Y:S01]  /*20d0*/  FADD R23, R76, 1 ;  /* 0x3f8000004c177421 */ /* 0x000fe20000000000 */
[----:B------:R-:W-:Y:S01]  /*20e0*/  FSEL R41, R32, R7, P6 ;  /* 0x0000000720297208 */ /* 0x000fe20003000000 */
[C---:B--2---:R-:W-:Y:S01]  /*20f0*/  FMUL R29, R24.reuse, 0.25 ;  /* 0x3e800000181d7820 */ /* 0x044fe20000400000 */
[----:B------:R-:W-:Y:S01]  /*2100*/  FSETP.GT.AND P6, PT, |R24|, 8.50705917302346158658e+37, PT ;  /* 0x7e8000001800780b */ /* 0x000fe20003fc4200 */
[----:B------:R-:W-:Y:S01]  /*2110*/  FADD R5, R25, -R92 ;  /* 0x8000005c19057221 */ /* 0x000fe20000000000 */
[----:B------:R-:W-:Y:S01]  /*2120*/  FADD R26, R77, 1 ;  /* 0x3f8000004d1a7421 */ /* 0x000fe20000000000 */
[----:B------:R-:W-:Y:S01]  /*2130*/  @!P1 FMUL R40, R40, 16777216 ;  /* 0x4b80000028289820 */ /* 0x000fe20000400000 */
[----:B------:R-:W-:Y:S01]  /*2140*/  FSEL R42, R29, R24, P6 ;  /* 0x000000181d2a7208 */ /* 0x000fe20003000000 */
[----:B------:R-:W-:Y:S01]  /*2150*/  @!P1 FMUL R41, R41, 16777216 ;  /* 0x4b80000029299820 */ /* 0x000fe20000400000 */
[----:B------:R-:W-:Y:S01]  /*2160*/  FSEL R43, R39, R6, P6 ;  /* 0x00000006272b7208 */ /* 0x000fe20003000000 */
[----:B------:R-:W-:Y:S01]  /*2170*/  FMUL R44, R23, 0.25 ;  /* 0x3e800000172c7820 */ /* 0x000fe20000400000 */
[----:B------:R-:W-:Y:S01]  /*2180*/  FMUL R46, R5, 0.25 ;  /* 0x3e800000052e7820 */ /* 0x000fe20000400000 */
[----:B------:R-:W-:Y:S01]  /*2190*/  FSETP.GT.AND P1, PT, |R23|, 8.50705917302346158658e+37, PT ;  /* 0x7e8000001700780b */ /* 0x000fe20003f24200 */
[----:B------:R-:W-:Y:S01]  /*21a0*/  @!P5 FMUL R42, R42, 16777216 ;  /* 0x4b8000002a2ad820 */ /* 0x000fe20000400000 */
[----:B------:R-:W-:Y:S01]  /*21b0*/  @!P5 FMUL R43, R43, 16777216 ;  /* 0x4b8000002b2bd820 */ /* 0x000fe20000400000 */
[----:B------:R-:W-:Y:S01]  /*21c0*/  FSETP.GEU.AND P6, PT, |R23|, 1.175494350822287508e-38, PT ;  /* 0x008000001700780b */ /* 0x000fe20003fce200 */
[----:B------:R0:W2:Y:S01]  /*21d0*/  MUFU.RCP R32, R35 ;  /* 0x0000002300207308 */ /* 0x0000a20000001000 */
[C---:B------:R-:W-:Y:S01]  /*21e0*/  FSETP.GEU.AND P5, PT, |R26|.reuse, 1.175494350822287508e-38, PT ;  /* 0x008000001a00780b */ /* 0x040fe20003fae200 */
[----:B------:R-:W-:Y:S01]  /*21f0*/  FMUL R29, R26, 0.25 ;  /* 0x3e8000001a1d7820 */ /* 0x000fe20000400000 */
[----:B------:R-:W-:Y:S01]  /*2200*/  FSEL R46, R46, R5, P1 ;  /* 0x000000052e2e7208 */ /* 0x000fe20000800000 */
[----:B-1----:R-:W-:-:S04]  /*2210*/  FFMA R27, R27, R34, R86 ;  /* 0x000000221b1b7223 */ /* 0x002fc80000000056 */
[----:B------:R-:W-:Y:S01]  /*2220*/  MUFU.RCP R39, R40 ;  /* 0x0000002800277308 */ /* 0x000fe20000001000 */
[----:B0-----:R-:W-:Y:S01]  /*2230*/  FSEL R35, R44, R23, P1 ;  /* 0x000000172c237208 */ /* 0x001fe20000800000 */
[----:B------:R-:W-:Y:S01]  /*2240*/  FADD R44, R30, -R93 ;  /* 0x8000005d1e2c7221 */ /* 0x000fe20000000000 */
[----:B------:R-:W-:Y:S01]  /*2250*/  FSETP.GT.AND P1, PT, |R26|, 8.50705917302346158658e+37, PT ;  /* 0x7e8000001a00780b */ /* 0x000fe20003f24200 */
[----:B------:R-:W-:Y:S02]  /*2260*/  @!P6 FMUL R46, R46, 16777216 ;  /* 0x4b8000002e2ee820 */ /* 0x000fe40000400000 */
[----:B------:R-:W-:Y:S01]  /*2270*/  @!P6 FMUL R35, R35, 16777216 ;  /* 0x4b8000002323e820 */ /* 0x000fe20000400000 */
[----:B------:R-:W-:Y:S01]  /*2280*/  FSEL R45, R29, R26, P1 ;  /* 0x0000001a1d2d7208 */ /* 0x000fe20000800000 */
[----:B------:R-:W0:Y:S01]  /*2290*/  MUFU.RCP R33, R33 ;  /* 0x0000002100217308 */ /* 0x000e220000001000 */
[----:B------:R-:W-:Y:S01]  /*22a0*/  FMUL R29, R44, 0.25 ;  /* 0x3e8000002c1d7820 */ /* 0x000fe20000400000 */
[----:B--2---:R-:W-:Y:S01]  /*22b0*/  FFMA R32, R32, R37, R89 ;  /* 0x0000002520207223 */ /* 0x004fe20000000059 */
[----:B------:R-:W-:Y:S01]  /*22c0*/  FADD R37, R12, -R27 ;  /* 0x8000001b0c257221 */ /* 0x000fe20000000000 */
[----:B------:R-:W-:-:S02]  /*22d0*/  @!P5 FMUL R45, R45, 16777216 ;  /* 0x4b8000002d2dd820 */ /* 0x000fc40000400000 */
[----:B------:R-:W-:Y:S01]  /*22e0*/  FSEL R47, R29, R44, P1 ;  /* 0x0000002c1d2f7208 */ /* 0x000fe20000800000 */
[----:B------:R-:W-:Y:S01]  /*22f0*/  FFMA R29, R36, R31, R87 ;  /* 0x0000001f241d7223 */ /* 0x000fe20000000057 */
[----:B------:R-:W1:Y:S01]  /*2300*/  MUFU.RCP R40, R45 ;  /* 0x0000002d00287308 */ /* 0x000e620000001000 */
[----:B------:R-:W-:Y:S02]  /*2310*/  FFMA R37, R11, R37, R78 ;  /* 0x000000250b257223 */ /* 0x000fe4000000004e */
[----:B------:R-:W-:Y:S01]  /*2320*/  @!P5 FMUL R47, R47, 16777216 ;  /* 0x4b8000002f2fd820 */ /* 0x000fe20000400000 */
[----:B0-----:R-:W-:-:S04]  /*2330*/  FFMA R31, R33, R38, R88 ;  /* 0x00000026211f7223 */ /* 0x001fc80000000058 */
[----:B------:R-:W0:Y:S01]  /*2340*/  MUFU.RCP R42, R42 ;  /* 0x0000002a002a7308 */ /* 0x000e220000001000 */
[----:B------:R-:W-:Y:S01]  /*2350*/  FFMA R33, R39, R41, R90 ;  /* 0x0000002927217223 */ /* 0x000fe2000000005a */
[----:B------:R-:W-:Y:S01]  /*2360*/  FADD R38, R14, -R29 ;  /* 0x8000001d0e267221 */ /* 0x000fe20000000000 */
[----:B------:R-:W-:Y:S02]  /*2370*/  FADD R39, R13, -R31 ;  /* 0x8000001f0d277221 */ /* 0x000fe40000000000 */
[----:B------:R-:W-:Y:S01]  /*2380*/  FADD R41, R15, -R33 ;  /* 0x800000210f297221 */ /* 0x000fe20000000000 */
[----:B------:R-:W-:Y:S01]  /*2390*/  FFMA R38, R10, R38, R79 ;  /* 0x000000260a267223 */ /* 0x000fe2000000004f */
[----:B-1----:R-:W-:Y:S01]  /*23a0*/  FFMA R36, R40, R47, R93 ;  /* 0x0000002f28247223 */ /* 0x002fe2000000005d */
[----:B------:R-:W1:Y:S01]  /*23b0*/  MUFU.RCP R35, R35 ;  /* 0x0000002300237308 */ /* 0x000e620000001000 */
[----:B------:R-:W-:Y:S01]  /*23c0*/  FADD R40, R18, -R32 ;  /* 0x8000002012287221 */ /* 0x000fe20000000000 */
[----:B------:R-:W-:Y:S01]  /*23d0*/  FFMA R39, R9, R39, R80 ;  /* 0x0000002709277223 */ /* 0x000fe20000000050 */
[----:B------:R-:W-:-:S02]  /*23e0*/  FFMA R41, R7, R41, R82 ;  /* 0x0000002907297223 */ /* 0x000fc40000000052 */
[----:B------:R-:W-:Y:S01]  /*23f0*/  FFMA R40, R8, R40, R81 ;  /* 0x0000002808287223 */ /* 0x000fe20000000051 */
[----:B------:R-:W-:Y:S01]  /*2400*/  FADD R8, R30, -R36 ;  /* 0x800000241e087221 */ /* 0x000fe20000000000 */
[----:B0-----:R-:W-:-:S03]  /*2410*/  FFMA R34, R42, R43, R91 ;  /* 0x0000002b2a227223 */ /* 0x001fc6000000005b */
[----:B------:R-:W-:Y:S01]  /*2420*/  FFMA R44, R44, R8, R85 ;  /* 0x000000082c2c7223 */ /* 0x000fe20000000055 */
[----:B------:R-:W-:Y:S01]  /*2430*/  FADD R42, R28, -R34 ;  /* 0x800000221c2a7221 */ /* 0x000fe20000000000 */
[----:B-1----:R-:W-:-:S03]  /*2440*/  FFMA R35, R35, R46, R92 ;  /* 0x0000002e23237223 */ /* 0x002fc6000000005c */
[----:B------:R-:W-:Y:S01]  /*2450*/  FFMA R42, R6, R42, R83 ;  /* 0x0000002a062a7223 */ /* 0x000fe20000000053 */
[----:B------:R-:W-:-:S04]  /*2460*/  FADD R43, R25, -R35 ;  /* 0x80000023192b7221 */ /* 0x000fc80000000000 */
[----:B------:R-:W-:-:S07]  /*2470*/  FFMA R43, R5, R43, R84 ;  /* 0x0000002b052b7223 */ /* 0x000fce0000000054 */
.L_x_0:
[----:B------:R-:W-:Y:S01]  /*2480*/  BAR.SYNC.DEFER_BLOCKING 0x0 ;  /* 0x0000000000007b1d */ /* 0x000fe20000010000 */
[----:B------:R-:W-:Y:S01]  /*2490*/  IMAD.X R69, RZ, RZ, R69, P4 ;  /* 0x000000ffff457224 */ /* 0x000fe200020e0645 */
[----:B------:R-:W-:Y:S01]  /*24a0*/  UIADD3 UR10, UP1, UR10, 0x100, URZ ;  /* 0x000001000a0a7890 */ /* 0x000fe2000ff3e03f */
[----:B------:R-:W-:Y:S01]  /*24b0*/  FSEL R86, R27, R86, !P0 ;  /* 0x000000561b567208 */ /* 0x000fe20004000000 */
[----:B------:R-:W-:Y:S01]  /*24c0*/  UIADD3 UR4, UR4, 0x1, URZ ;  /* 0x0000000104047890 */ /* 0x000fe2000fffe03f */
[----:B------:R-:W-:Y:S01]  /*24d0*/  FSEL R87, R29, R87, !P0 ;  /* 0x000000571d577208 */ /* 0x000fe20004000000 */
[----:B------:R-:W-:Y:S01]  /*24e0*/  UIADD3.X UR11, URZ, UR11, URZ, UP1, !UPT ;  /* 0x0000000b3f0b7290 */ /* 0x000fe20008ffe43f */
[----:B------:R-:W-:Y:S01]  /*24f0*/  FSEL R88, R31, R88, !P0 ;  /* 0x000000581f587208 */ /* 0x000fe20004000000 */
[----:B------:R-:W-:Y:S01]  /*2500*/  IMAD.MOV.U32 R99, RZ, RZ, R97 ;  /* 0x000000ffff637224 */ /* 0x000fe200078e0061 */
[----:B------:R-:W-:Y:S02]  /*2510*/  FSEL R89, R32, R89, !P0 ;  /* 0x0000005920597208 */ /* 0x000fe40004000000 */
[----:B------:R-:W-:-:S02]  /*2520*/  FSEL R90, R33, R90, !P0 ;  /* 0x0000005a215a7208 */ /* 0x000fc40004000000 */
[----:B------:R-:W-:Y:S02]  /*2530*/  FSEL R91, R34, R91, !P0 ;  /* 0x0000005b225b7208 */ /* 0x000fe40004000000 */
[----:B------:R-:W-:Y:S02]  /*2540*/  FSEL R92, R35, R92, !P0 ;  /* 0x0000005c235c7208 */ /* 0x000fe40004000000 */
[----:B------:R-:W-:Y:S02]  /*2550*/  FSEL R93, R36, R93, !P0 ;  /* 0x0000005d245d7208 */ /* 0x000fe40004000000 */
[----:B------:R-:W-:Y:S02]  /*2560*/  FSEL R78, R37, R78, !P0 ;  /* 0x0000004e254e7208 */ /* 0x000fe40004000000 */
[----:B------:R-:W-:Y:S02]  /*2570*/  FSEL R79, R38, R79, !P0 ;  /* 0x0000004f264f7208 */ /* 0x000fe40004000000 */
[----:B------:R-:W-:Y:S01]  /*2580*/  FSEL R80, R39, R80, !P0 ;  /* 0x0000005027507208 */ /* 0x000fe20004000000 */
[----:B------:R0:W-:Y:S01]  /*2590*/  STS [R65], R12 ;  /* 0x0000000c41007388 */ /* 0x0001e20000000800 */
[----:B------:R-:W-:-:S02]  /*25a0*/  FSEL R81, R40, R81, !P0 ;  /* 0x0000005128517208 */ /* 0x000fc40004000000 */
[----:B------:R-:W-:Y:S01]  /*25b0*/  FSEL R82, R41, R82, !P0 ;  /* 0x0000005229527208 */ /* 0x000fe20004000000 */
[----:B------:R1:W-:Y:S01]  /*25c0*/  STS [R65+0x20], R14 ;  /* 0x0000200e41007388 */ /* 0x0003e20000000800 */
[----:B------:R-:W-:Y:S02]  /*25d0*/  FSEL R83, R42, R83, !P0 ;  /* 0x000000532a537208 */ /* 0x000fe40004000000 */
[----:B------:R-:W-:Y:S01]  /*25e0*/  FSEL R84, R43, R84, !P0 ;  /* 0x000000542b547208 */ /* 0x000fe20004000000 */
[----:B------:R2:W-:Y:S01]  /*25f0*/  STS [R65+0x40], R13 ;  /* 0x0000400d41007388 */ /* 0x0005e20000000800 */
[----:B------:R-:W-:Y:S02]  /*2600*/  FSEL R85, R44, R85, !P0 ;  /* 0x000000552c557208 */ /* 0x000fe40004000000 */
[----:B0-----:R-:W-:Y:S01]  /*2610*/  IADD3 R12, P1, R98, UR12, RZ ;  /* 0x0000000c620c7c10 */ /* 0x001fe2000ff3e0ff */
[----:B------:R-:W-:Y:S01]  /*2620*/  STS [R65+0x60], R18 ;  /* 0x0000601241007388 */ /* 0x000fe20000000800 */
[----:B------:R-:W-:-:S02]  /*2630*/  FSEL R70, R17, R70, !P0 ;  /* 0x0000004611467208 */ /* 0x000fc40004000000 */
[----:B-1----:R-:W-:Y:S01]  /*2640*/  IADD3 R14, P5, R100, UR12, RZ ;  /* 0x0000000c640e7c10 */ /* 0x002fe2000ffbe0ff */
[----:B------:R0:W-:Y:S01]  /*2650*/  STS [R65+0x80], R15 ;  /* 0x0000800f41007388 */ /* 0x0001e20000000800 */
[----:B------:R-:W-:Y:S01]  /*2660*/  UIADD3 UR12, UP0, UR12, 0x100, URZ ;  /* 0x000001000c0c7890 */ /* 0x000fe2000ff1e03f */
[----:B--2---:R-:W-:Y:S02]  /*2670*/  IADD3.X R13, R66, UR13, RZ, P1, !PT ;  /* 0x0000000d420d7c10 */ /* 0x004fe40008ffe4ff */
[----:B------:R-:W-:Y:S01]  /*2680*/  STS [R65+0xa0], R28 ;  /* 0x0000a01c41007388 */ /* 0x000fe20000000800 */
[----:B------:R-:W-:Y:S02]  /*2690*/  ISETP.GE.U32.AND P1, PT, R97, 0xffc0, PT ;  /* 0x0000ffc06100780c */ /* 0x000fe40003f26070 */
[----:B------:R-:W-:Y:S01]  /*26a0*/  FSEL R71, R20, R71, !P0 ;  /* 0x0000004714477208 */ /* 0x000fe20004000000 */
[----:B------:R-:W-:Y:S01]  /*26b0*/  STS [R65+0xc0], R25 ;  /* 0x0000c01941007388 */ /* 0x000fe20000000800 */
[----:B------:R-:W-:-:S02]  /*26c0*/  ISETP.GE.U32.AND.EX P1, PT, R69, RZ, PT, P1 ;  /* 0x000000ff4500720c */ /* 0x000fc40003f26110 */
[----:B0-----:R-:W-:Y:S01]  /*26d0*/  IADD3.X R15, R68, UR13, RZ, P5, !PT ;  /* 0x0000000d440f7c10 */ /* 0x001fe2000affe4ff */
[----:B------:R-:W-:Y:S01]  /*26e0*/  STS [R65+0xe0], R30 ;  /* 0x0000e01e41007388 */ /* 0x000fe20000000800 */
[----:B------:R-:W-:Y:S01]  /*26f0*/  UIADD3.X UR13, URZ, UR13, URZ, UP0, !UPT ;  /* 0x0000000d3f0d7290 */ /* 0x000fe200087fe43f */
[----:B------:R-:W-:Y:S01]  /*2700*/  FSEL R72, R19, R72, !P0 ;  /* 0x0000004813487208 */ /* 0x000fe20004000000 */
[----:B------:R-:W-:Y:S01]  /*2710*/  BAR.SYNC.DEFER_BLOCKING 0x0 ;  /* 0x0000000000007b1d */ /* 0x000fe20000010000 */
[----:B------:R-:W-:Y:S02]  /*2720*/  FSEL R73, R22, R73, !P0 ;  /* 0x0000004916497208 */ /* 0x000fe40004000000 */
[----:B------:R-:W-:Y:S02]  /*2730*/  FSEL R74, R21, R74, !P0 ;  /* 0x0000004a154a7208 */ /* 0x000fe40004000000 */
[----:B------:R-:W-:Y:S02]  /*2740*/  FSEL R75, R24, R75, !P0 ;  /* 0x0000004b184b7208 */ /* 0x000fe40004000000 */
[----:B------:R-:W-:-:S02]  /*2750*/  FSEL R76, R23, R76, !P0 ;  /* 0x0000004c174c7208 */ /* 0x000fc40004000000 */
[----:B------:R-:W-:Y:S01]  /*2760*/  FSEL R77, R26, R77, !P0 ;  /* 0x0000004d1a4d7208 */ /* 0x000fe20004000000 */
[----:B------:R-:W0:Y:S04]  /*2770*/  LDS.128 R4, [R4] ;  /* 0x0000000004047984 */ /* 0x000e280000000c00 */
[----:B------:R-:W1:Y:S04]  /*2780*/  LDS.128 R8, [R67+0x2000] ;  /* 0x0020000043087984 */ /* 0x000e680000000c00 */
[----:B0-----:R0:W-:Y:S04]  /*2790*/  @!P3 STG.E.128 desc[UR8][R12.64], R4 ;  /* 0x000000040c00b986 */ /* 0x0011e8000c101d08 */
[----:B-1----:R0:W-:Y:S01]  /*27a0*/  @!P2 STG.E.128 desc[UR8][R14.64], R8 ;  /* 0x000000080e00a986 */ /* 0x0021e2000c101d08 */
[----:B------:R-:W-:Y:S05]  /*27b0*/  @!P1 BRA `(.L_x_1) ;  /* 0xffffffe0004c9947 */ /* 0x000fea000383ffff */
[----:B------:R-:W-:Y:S01]  /*27c0*/  FADD R3, R70, R71 ;  /* 0x0000004746037221 */ /* 0x000fe20000000000 */
[----:B0-----:R-:W-:Y:S01]  /*27d0*/  FMUL R6, R71, 0.25 ;  /* 0x3e80000047067820 */ /* 0x001fe20000400000 */
[----:B------:R-:W-:Y:S01]  /*27e0*/  FMUL R10, R73, 0.25 ;  /* 0x3e800000490a7820 */ /* 0x000fe20000400000 */
[C---:B------:R-:W-:Y:S01]  /*27f0*/  FMUL R9, R72.reuse, 0.25 ;  /* 0x3e80000048097820 */ /* 0x040fe20000400000 */
[C---:B------:R-:W-:Y:S01]  /*2800*/  FMUL R4, R3.reuse, 0.25 ;  /* 0x3e80000003047820 */ /* 0x040fe20000400000 */
[----:B------:R-:W-:Y:S01]  /*2810*/  BAR.SYNC.DEFER_BLOCKING 0x0 ;  /* 0x0000000000007b1d */ /* 0x000fe20000010000 */
[C---:B------:R-:W-:Y:S01]  /*2820*/  FSETP.GEU.AND P5, PT, |R3|.reuse, 1.175494350822287508e-38, PT ;  /* 0x008000000300780b */ /* 0x040fe20003fae200 */
[----:B------:R-:W-:Y:S01]  /*2830*/  FADD R8, R72, R3 ;  /* 0x0000000348087221 */ /* 0x000fe20000000000 */
[----:B------:R-:W-:Y:S01]  /*2840*/  FSETP.GT.AND P2, PT, |R3|, 8.50705917302346158658e+37, PT ;  /* 0x7e8000000300780b */ /* 0x000fe20003f44200 */
[----:B------:R-:W-:Y:S01]  /*2850*/  FADD R87, -R86, R87 ;  /* 0x0000005756577221 */ /* 0x000fe20000000100 */
[----:B------:R-:W-:Y:S01]  /*2860*/  FMUL R14, R75, 0.25 ;  /* 0x3e8000004b0e7820 */ /* 0x000fe20000400000 */
[----:B------:R-:W-:Y:S01]  /*2870*/  FMUL R7, R8, 0.25 ;  /* 0x3e80000008077820 */ /* 0x000fe20000400000 */
[----:B------:R-:W-:Y:S01]  /*2880*/  FSEL R4, R4, R3, P2 ;  /* 0x0000000304047208 */ /* 0x000fe20001000000 */
[----:B------:R-:W-:Y:S01]  /*2890*/  FADD R11, R73, R8 ;  /* 0x00000008490b7221 */ /* 0x000fe20000000000 */
[C---:B------:R-:W-:Y:S01]  /*28a0*/  FSETP.GEU.AND P1, PT, |R8|.reuse, 1.175494350822287508e-38, PT ;  /* 0x008000000800780b */ /* 0x040fe20003f2e200 */
[----:B------:R-:W-:Y:S01]  /*28b0*/  FMUL R5, R87, R87 ;  /* 0x0000005757057220 */ /* 0x000fe20000400000 */
[----:B------:R-:W-:Y:S01]  /*28c0*/  FSETP.GT.AND P4, PT, |R8|, 8.50705917302346158658e+37, PT ;  /* 0x7e8000000800780b */ /* 0x000fe20003f84200 */
[----:B------:R-:W-:Y:S01]  /*28d0*/  FADD R79, R78, R79 ;  /* 0x0000004f4e4f7221 */ /* 0x000fe20000000000 */
[----:B------:R-:W-:Y:S01]  /*28e0*/  FSETP.GT.AND P3, PT, |R11|, 8.50705917302346158658e+37, PT ;  /* 0x7e8000000b00780b */ /* 0x000fe20003f64200 */
[----:B------:R-:W-:Y:S01]  /*28f0*/  @!P5 FMUL R4, R4, 16777216 ;  /* 0x4b8000000404d820 */ /* 0x000fe20000400000 */
[----:B------:R-:W-:Y:S01]  /*2900*/  FSEL R7, R7, R8, P4 ;  /* 0x0000000807077208 */ /* 0x000fe20002000000 */
[----:B------:R-:W-:Y:S01]  /*2910*/  FMUL R5, R70, R5 ;  /* 0x0000000546057220 */ /* 0x000fe20000400000 */
[----:B------:R-:W-:Y:S01]  /*2920*/  FSEL R71, R6, R71, P2 ;  /* 0x0000004706477208 */ /* 0x000fe20001000000 */
[----:B------:R-:W-:Y:S01]  /*2930*/  FMUL R6, R11, 0.25 ;  /* 0x3e8000000b067820 */ /* 0x000fe20000400000 */
[----:B------:R-:W-:Y:S01]  /*2940*/  FSEL R73, R10, R73, P3 ;  /* 0x000000490a497208 */ /* 0x000fe20001800000 */
[----:B------:R-:W0:Y:S01]  /*2950*/  MUFU.RCP R4, R4 ;  /* 0x0000000400047308 */ /* 0x000e220000001000 */
[C---:B------:R-:W-:Y:S01]  /*2960*/  FADD R10, R74.reuse, R11 ;  /* 0x0000000b4a0a7221 */ /* 0x040fe20000000000 */
[----:B------:R-:W-:Y:S01]  /*2970*/  @!P1 FMUL R7, R7, 16777216 ;  /* 0x4b80000007079820 */ /* 0x000fe20000400000 */
[----:B------:R-:W-:Y:S01]  /*2980*/  FSETP.GEU.AND P2, PT, |R11|, 1.175494350822287508e-38, PT ;  /* 0x008000000b00780b */ /* 0x000fe20003f4e200 */
[----:B------:R-:W-:Y:S01]  /*2990*/  @!P5 FMUL R71, R71, 16777216 ;  /* 0x4b8000004747d820 */ /* 0x000fe20000400000 */
[----:B------:R-:W-:Y:S01]  /*29a0*/  FSEL R72, R9, R72, P4 ;  /* 0x0000004809487208 */ /* 0x000fe20002000000 */
[----:B------:R-:W-:Y:S01]  /*29b0*/  FMUL R9, R74, 0.25 ;  /* 0x3e8000004a097820 */ /* 0x000fe20000400000 */
[----:B------:R-:W-:Y:S01]  /*29c0*/  FSETP.GT.AND P5, PT, |R10|, 8.50705917302346158658e+37, PT ;  /* 0x7e8000000a00780b */ /* 0x000fe20003fa4200 */
[----:B------:R-:W1:Y:S01]  /*29d0*/  MUFU.RCP R7, R7 ;  /* 0x0000000700077308 */ /* 0x000e620000001000 */
[----:B------:R-:W-:Y:S01]  /*29e0*/  FSEL R6, R6, R11, P3 ;  /* 0x0000000b06067208 */ /* 0x000fe20001800000 */
[----:B------:R-:W-:Y:S01]  /*29f0*/  FADD R13, R75, R10 ;  /* 0x0000000a4b0d7221 */ /* 0x000fe20000000000 */
[----:B------:R-:W-:Y:S01]  /*2a00*/  FSETP.GEU.AND P3, PT, |R10|, 1.175494350822287508e-38, PT ;  /* 0x008000000a00780b */ /* 0x000fe20003f6e200 */
[----:B------:R-:W-:Y:S01]  /*2a10*/  @!P1 FMUL R72, R72, 16777216 ;  /* 0x4b80000048489820 */ /* 0x000fe20000400000 */
[----:B------:R-:W-:Y:S01]  /*2a20*/  FSEL R74, R9, R74, P5 ;  /* 0x0000004a094a7208 */ /* 0x000fe20002800000 */
[----:B------:R-:W-:Y:S01]  /*2a30*/  FMUL R9, R10, 0.25 ;  /* 0x3e8000000a097820 */ /* 0x000fe20000400000 */
[----:B0-----:R-:W-:Y:S01]  /*2a40*/  FMUL R4, R4, R71 ;  /* 0x0000004704047220 */ /* 0x001fe20000400000 */
[----:B------:R-:W-:Y:S01]  /*2a50*/  FSETP.NEU.AND P4, PT, R3, RZ, PT ;  /* 0x000000ff0300720b */ /* 0x000fe20003f8d000 */
[----:B------:R-:W-:Y:S01]  /*2a60*/  @!P2 FMUL R6, R6, 16777216 ;  /* 0x4b8000000606a820 */ /* 0x000fe20000400000 */
[C---:B------:R-:W-:Y:S01]  /*2a70*/  FSETP.GEU.AND P1, PT, |R13|.reuse, 1.175494350822287508e-38, PT ;  /* 0x008000000d00780b */ /* 0x040fe20003f2e200 */
[----:B------:R-:W-:Y:S01]  /*2a80*/  FMUL R12, R13, 0.25 ;  /* 0x3e8000000d0c7820 */ /* 0x000fe20000400000 */
[----:B------:R-:W-:Y:S01]  /*2a90*/  FSEL R9, R9, R10, P5 ;  /* 0x0000000a09097208 */ /* 0x000fe20002800000 */
[----:B------:R-:W-:Y:S01]  /*2aa0*/  @!P2 FMUL R73, R73, 16777216 ;  /* 0x4b8000004949a820 */ /* 0x000fe20000400000 */
[----:B------:R-:W-:Y:S01]  /*2ab0*/  FSEL R4, R4, RZ, P4 ;  /* 0x000000ff04047208 */ /* 0x000fe20002000000 */
[----:B------:R-:W0:Y:S01]  /*2ac0*/  MUFU.RCP R6, R6 ;  /* 0x0000000600067308 */ /* 0x000e220000001000 */
[----:B------:R-:W-:Y:S01]  /*2ad0*/  FSETP.GT.AND P5, PT, |R13|, 8.50705917302346158658e+37, PT ;  /* 0x7e8000000d00780b */ /* 0x000fe20003fa4200 */
[----:B-1----:R-:W-:Y:S01]  /*2ae0*/  FMUL R7, R7, R72 ;  /* 0x0000004807077220 */ /* 0x002fe20000400000 */
[----:B------:R-:W-:Y:S01]  /*2af0*/  @!P3 FMUL R9, R9, 16777216 ;  /* 0x4b8000000909b820 */ /* 0x000fe20000400000 */
[----:B------:R-:W-:Y:S01]  /*2b00*/  FFMA R87, R87, R4, R86 ;  /* 0x0000000457577223 */ /* 0x000fe20000000056 */
[----:B------:R-:W-:Y:S01]  /*2b10*/  FSEL R75, R14, R75, P5 ;  /* 0x0000004b0e4b7208 */ /* 0x000fe20002800000 */
[----:B------:R-:W-:Y:S01]  /*2b20*/  FADD R14, R76, R13 ;  /* 0x0000000d4c0e7221 */ /* 0x000fe20000000000 */
[----:B------:R-:W-:Y:S01]  /*2b30*/  FSETP.NEU.AND P4, PT, R8, RZ, PT ;  /* 0x000000ff0800720b */ /* 0x000fe20003f8d000 */
[----:B------:R-:W-:Y:S01]  /*2b40*/  FFMA R5, R4, R5, R79 ;  /* 0x0000000504057223 */ /* 0x000fe2000000004f */
[----:B------:R-:W-:Y:S01]  /*2b50*/  FADD R88, R88, -R87 ;  /* 0x8000005758587221 */ /* 0x000fe20000000000 */
[----:B------:R-:W-:Y:S01]  /*2b60*/  FSEL R12, R12, R13, P5 ;  /* 0x0000000d0c0c7208 */ /* 0x000fe20002800000 */
[----:B------:R-:W1:Y:S01]  /*2b70*/  MUFU.RCP R9, R9 ;  /* 0x0000000900097308 */ /* 0x000e620000001000 */
[----:B------:R-:W-:Y:S01]  /*2b80*/  FSEL R7, R7, RZ, P4 ;  /* 0x000000ff07077208 */ /* 0x000fe20002000000 */
[----:B------:R-:W-:Y:S01]  /*2b90*/  FMUL R4, R88, R88 ;  /* 0x0000005858047220 */ /* 0x000fe20000400000 */
[----:B------:R-:W-:Y:S01]  /*2ba0*/  FSETP.GEU.AND P4, PT, |R14|, 1.175494350822287508e-38, PT ;  /* 0x008000000e00780b */ /* 0x000fe20003f8e200 */
[----:B------:R-:W-:Y:S01]  /*2bb0*/  FADD R80, R80, R5 ;  /* 0x0000000550507221 */ /* 0x000fe20000000000 */
[----:B------:R-:W-:Y:S01]  /*2bc0*/  FMUL R5, R14, 0.25 ;  /* 0x3e8000000e057820 */ /* 0x000fe20000400000 */
[----:B------:R-:W-:Y:S01]  /*2bd0*/  @!P1 FMUL R12, R12, 16777216 ;  /* 0x4b8000000c0c9820 */ /* 0x000fe20000400000 */
[----:B------:R-:W-:Y:S01]  /*2be0*/  FSETP.GT.AND P2, PT, |R14|, 8.50705917302346158658e+37, PT ;  /* 0x7e8000000e00780b */ /* 0x000fe20003f44200 */
[----:B------:R-:W-:Y:S01]  /*2bf0*/  FMUL R4, R3, R4 ;  /* 0x0000000403047220 */ /* 0x000fe20000400000 */
[----:B------:R-:W-:Y:S01]  /*2c00*/  FFMA R88, R88, R7, R87 ;  /* 0x0000000758587223 */ /* 0x000fe20000000057 */
[----:B0-----:R-:W-:Y:S01]  /*2c10*/  FMUL R6, R6, R73 ;  /* 0x0000004906067220 */ /* 0x001fe20000400000 */
[----:B------:R-:W-:Y:S01]  /*2c20*/  @!P1 FMUL R75, R75, 16777216 ;  /* 0x4b8000004b4b9820 */ /* 0x000fe20000400000 */
[----:B------:R-:W-:Y:S01]  /*2c30*/  FSEL R5, R5, R14, P2 ;  /* 0x0000000e05057208 */ /* 0x000fe20001000000 */
[----:B------:R-:W0:Y:S01]  /*2c40*/  MUFU.RCP R12, R12 ;  /* 0x0000000c000c7308 */ /* 0x000e220000001000 */
[----:B------:R-:W-:Y:S01]  /*2c50*/  FSETP.NEU.AND P1, PT, R11, RZ, PT ;  /* 0x000000ff0b00720b */ /* 0x000fe20003f2d000 */
[----:B------:R-:W-:Y:S01]  /*2c60*/  FFMA R4, R7, R4, R80 ;  /* 0x0000000407047223 */ /* 0x000fe20000000050 */
[----:B------:R-:W-:Y:S01]  /*2c70*/  FADD R89, R89, -R88 ;  /* 0x8000005859597221 */ /* 0x000fe20000000000 */
[----:B------:R-:W-:Y:S01]  /*2c80*/  FADD R7, R77, R14 ;  /* 0x0000000e4d077221 */ /* 0x000fe20000000000 */
[----:B------:R-:W-:Y:S01]  /*2c90*/  @!P3 FMUL R74, R74, 16777216 ;  /* 0x4b8000004a4ab820 */ /* 0x000fe20000400000 */
[----:B------:R-:W-:Y:S01]  /*2ca0*/  FSEL R6, R6, RZ, P1 ;  /* 0x000000ff06067208 */ /* 0x000fe20000800000 */
[----:B------:R-:W-:Y:S01]  /*2cb0*/  @!P4 FMUL R5, R5, 16777216 ;  /* 0x4b8000000505c820 */ /* 0x000fe20000400000 */
[----:B------:R-:W-:Y:S01]  /*2cc0*/  FMUL R3, R89, R89 ;  /* 0x0000005959037220 */ /* 0x000fe20000400000 */
[----:B-1----:R-:W-:Y:S01]  /*2cd0*/  FMUL R9, R9, R74 ;  /* 0x0000004a09097220 */ /* 0x002fe20000400000 */
[----:B------:R-:W-:Y:S01]  /*2ce0*/  FSETP.GEU.AND P5, PT, |R7|, 1.175494350822287508e-38, PT ;  /* 0x008000000700780b */ /* 0x000fe20003fae200 */
[----:B------:R-:W-:Y:S01]  /*2cf0*/  FADD R81, R81, R4 ;  /* 0x0000000451517221 */ /* 0x000fe20000000000 */
[----:B------:R-:W-:Y:S01]  /*2d00*/  FSETP.NEU.AND P3, PT, R10, RZ, PT ;  /* 0x000000ff0a00720b */ /* 0x000fe20003f6d000 */
[----:B------:R-:W-:Y:S01]  /*2d10*/  FFMA R89, R89, R6, R88 ;  /* 0x0000000659597223 */ /* 0x000fe20000000058 */
[----:B------:R-:W-:Y:S01]  /*2d20*/  FMUL R3, R8, R3 ;  /* 0x0000000308037220 */ /* 0x000fe20000400000 */
[C---:B------:R-:W-:Y:S01]  /*2d30*/  FMUL R4, R7.reuse, 0.25 ;  /* 0x3e80000007047820 */ /* 0x040fe20000400000 */
[----:B------:R-:W1:Y:S01]  /*2d40*/  MUFU.RCP R5, R5 ;  /* 0x0000000500057308 */ /* 0x000e620000001000 */
[----:B------:R-:W-:Y:S01]  /*2d50*/  FMUL R15, R76, 0.25 ;  /* 0x3e8000004c0f7820 */ /* 0x000fe20000400000 */
[----:B------:R-:W-:Y:S01]  /*2d60*/  FSETP.GT.AND P1, PT, |R7|, 8.50705917302346158658e+37, PT ;  /* 0x7e8000000700780b */ /* 0x000fe20003f24200 */
[----:B------:R-:W-:Y:S01]  /*2d70*/  FADD R90, R90, -R89 ;  /* 0x800000595a5a7221 */ /* 0x000fe20000000000 */
[----:B------:R-:W-:Y:S01]  /*2d80*/  FSEL R9, R9, RZ, P3 ;  /* 0x000000ff09097208 */ /* 0x000fe20001800000 */
[----:B------:R-:W-:Y:S01]  /*2d90*/  FFMA R3, R6, R3, R81 ;  /* 0x0000000306037223 */ /* 0x000fe20000000051 */
[----:B------:R-:W-:Y:S01]  /*2da0*/  FSEL R6, R4, R7, P1 ;  /* 0x0000000704067208 */ /* 0x000fe20000800000 */
[----:B0-----:R-:W-:Y:S01]  /*2db0*/  FMUL R12, R12, R75 ;  /* 0x0000004b0c0c7220 */ /* 0x001fe20000400000 */
[----:B------:R-:W-:Y:S01]  /*2dc0*/  FSEL R76, R15, R76, P2 ;  /* 0x0000004c0f4c7208 */ /* 0x000fe20001000000 */
[C---:B------:R-:W-:Y:S01]  /*2dd0*/  FFMA R4, R90.reuse, R9, R89 ;  /* 0x000000095a047223 */ /* 0x040fe20000000059 */
[----:B------:R-:W-:Y:S01]  /*2de0*/  FSETP.NEU.AND P2, PT, R13, RZ, PT ;  /* 0x000000ff0d00720b */ /* 0x000fe20003f4d000 */
[----:B------:R-:W-:Y:S01]  /*2df0*/  FMUL R90, R90, R90 ;  /* 0x0000005a5a5a7220 */ /* 0x000fe20000400000 */
[----:B------:R-:W-:Y:S01]  /*2e00*/  FMUL R8, R77, 0.25 ;  /* 0x3e8000004d087820 */ /* 0x000fe20000400000 */
[----:B------:R-:W-:Y:S01]  /*2e10*/  @!P5 FMUL R6, R6, 16777216 ;  /* 0x4b8000000606d820 */ /* 0x000fe20000400000 */
[----:B------:R-:W-:Y:S01]  /*2e20*/  FSEL R12, R12, RZ, P2 ;  /* 0x000000ff0c0c7208 */ /* 0x000fe20001000000 */
[--C-:B------:R-:W-:Y:S01]  /*2e30*/  FADD R91, R91, -R4.reuse ;  /* 0x800000045b5b7221 */ /* 0x100fe20000000000 */
[----:B------:R-:W-:Y:S01]  /*2e40*/  @!P4 FMUL R76, R76, 16777216 ;  /* 0x4b8000004c4cc820 */ /* 0x000fe20000400000 */
[----:B------:R-:W-:Y:S01]  /*2e50*/  FADD R82, R82, R3 ;  /* 0x0000000352527221 */ /* 0x000fe20000000000 */
[----:B------:R-:W-:Y:S01]  /*2e60*/  FMUL R90, R11, R90 ;  /* 0x0000005a0b5a7220 */ /* 0x000fe20000400000 */
[----:B------:R-:W-:Y:S01]  /*2e70*/  FSEL R77, R8, R77, P1 ;  /* 0x0000004d084d7208 */ /* 0x000fe20000800000 */
[----:B------:R-:W-:Y:S01]  /*2e80*/  FMUL R3, R91, R91 ;  /* 0x0000005b5b037220 */ /* 0x000fe20000400000 */
[----:B-1----:R-:W-:Y:S01]  /*2e90*/  FMUL R5, R5, R76 ;  /* 0x0000004c05057220 */ /* 0x002fe20000400000 */
[----:B------:R-:W0:Y:S01]  /*2ea0*/  MUFU.RCP R6, R6 ;  /* 0x0000000600067308 */ /* 0x000e220000001000 */
[----:B------:R-:W-:Y:S01]  /*2eb0*/  FFMA R91, R91, R12, R4 ;  /* 0x0000000c5b5b7223 */ /* 0x000fe20000000004 */
[----:B------:R-:W-:Y:S01]  /*2ec0*/  FSETP.NEU.AND P1, PT, R14, RZ, PT ;  /* 0x000000ff0e00720b */ /* 0x000fe20003f2d000 */
[----:B------:R-:W-:Y:S01]  /*2ed0*/  FFMA R82, R9, R90, R82 ;  /* 0x0000005a09527223 */ /* 0x000fe20000000052 */
[----:B------:R-:W-:Y:S01]  /*2ee0*/  FMUL R3, R10, R3 ;  /* 0x000000030a037220 */ /* 0x000fe20000400000 */
[----:B------:R-:W-:Y:S01]  /*2ef0*/  FADD R92, R92, -R91 ;  /* 0x8000005b5c5c7221 */ /* 0x000fe20000000000 */
[----:B------:R-:W-:Y:S01]  /*2f00*/  FSEL R5, R5, RZ, P1 ;  /* 0x000000ff05057208 */ /* 0x000fe20000800000 */
[----:B------:R-:W-:Y:S01]  /*2f10*/  FADD R83, R83, R82 ;  /* 0x0000005253537221 */ /* 0x000fe20000000000 */
[----:B------:R-:W-:Y:S01]  /*2f20*/  @!P5 FMUL R77, R77, 16777216 ;  /* 0x4b8000004d4dd820 */ /* 0x000fe20000400000 */
[----:B------:R-:W-:Y:S01]  /*2f30*/  FMUL R4, R92, R92 ;  /* 0x0000005c5c047220 */ /* 0x000fe20000400000 */
[----:B------:R-:W-:Y:S01]  /*2f40*/  SHF.R.U32.HI R8, RZ, 0x6, R0 ;  /* 0x00000006ff087819 */ /* 0x000fe20000011600 */
[----:B------:R-:W-:Y:S01]  /*2f50*/  FFMA R3, R12, R3, R83 ;  /* 0x000000030c037223 */ /* 0x000fe20000000053 */
[----:B------:R-:W-:Y:S01]  /*2f60*/  FFMA R92, R92, R5, R91 ;  /* 0x000000055c5c7223 */ /* 0x000fe2000000005b */
[----:B------:R-:W-:Y:S01]  /*2f70*/  FMUL R4, R13, R4 ;  /* 0x000000040d047220 */ /* 0x000fe20000400000 */
[----:B------:R-:W-:Y:S01]  /*2f80*/  LOP3.LUT R9, R0, 0x3f, RZ, 0xc0, !PT ;  /* 0x0000003f00097812 */ /* 0x000fe200078ec0ff */
[----:B------:R-:W-:Y:S01]  /*2f90*/  FADD R84, R84, R3 ;  /* 0x0000000354547221 */ /* 0x000fe20000000000 */
[----:B------:R-:W-:Y:S01]  /*2fa0*/  FADD R93, R93, -R92 ;  /* 0x8000005c5d5d7221 */ /* 0x000fe20000000000 */
[----:B0-----:R-:W-:Y:S01]  /*2fb0*/  FMUL R6, R6, R77 ;  /* 0x0000004d06067220 */ /* 0x001fe20000400000 */
[----:B------:R-:W-:Y:S01]  /*2fc0*/  FSETP.NEU.AND P1, PT, R7, RZ, PT ;  /* 0x000000ff0700720b */ /* 0x000fe20003f2d000 */
[----:B------:R-:W-:Y:S01]  /*2fd0*/  FFMA R4, R5, R4, R84 ;  /* 0x0000000405047223 */ /* 0x000fe20000000054 */
[----:B------:R-:W-:Y:S01]  /*2fe0*/  FMUL R3, R93, R93 ;  /* 0x0000005d5d037220 */ /* 0x000fe20000400000 */
[----:B------:R-:W-:Y:S01]  /*2ff0*/  LOP3.LUT R8, R8, 0x7, RZ, 0xc0, !PT ;  /* 0x0000000708087812 */ /* 0x000fe200078ec0ff */
[----:B------:R-:W-:Y:S01]  /*3000*/  IMAD.SHL.U32 R9, R9, 0x20, RZ ;  /* 0x0000002009097824 */ /* 0x000fe200078e00ff */
[----:B------:R-:W-:Y:S01]  /*3010*/  FSEL R6, R6, RZ, P1 ;  /* 0x000000ff06067208 */ /* 0x000fe20000800000 */
[----:B------:R-:W-:Y:S01]  /*3020*/  FADD R85, R85, R4 ;  /* 0x0000000455557221 */ /* 0x000fe20000000000 */
[----:B------:R-:W-:Y:S01]  /*3030*/  FMUL R3, R14, R3 ;  /* 0x000000030e037220 */ /* 0x000fe20000400000 */
[----:B------:R-:W-:Y:S01]  /*3040*/  IMAD R4, R8, 0x4, R9 ;  /* 0x0000000408047824 */ /* 0x000fe200078e0209 */
[----:B------:R-:W-:Y:S01]  /*3050*/  ISETP.GE.AND P2, PT, R0, 0x200, PT ;  /* 0x000002000000780c */ /* 0x000fe20003f46270 */
[----:B------:R-:W-:Y:S01]  /*3060*/  FFMA R92, R93, R6, R92 ;  /* 0x000000065d5c7223 */ /* 0x000fe2000000005c */
[----:B------:R-:W-:Y:S01]  /*3070*/  FFMA R3, R6, R3, R85 ;  /* 0x0000000306037223 */ /* 0x000fe20000000055 */
[----:B------:R-:W-:Y:S01]  /*3080*/  ISETP.EQ.AND P0, PT, R8, RZ, !P0 ;  /* 0x000000ff0800720c */ /* 0x000fe20004702270 */
[----:B------:R-:W-:Y:S04]  /*3090*/  STS [R4+UR5+0x1000], R7 ;  /* 0x0010000704007988 */ /* 0x000fe80008000805 */
[----:B------:R-:W-:Y:S04]  /*30a0*/  STS [R4+UR5], R92 ;  /* 0x0000005c04007988 */ /* 0x000fe80008000805 */
[----:B------:R-:W-:Y:S01]  /*30b0*/  STS [R4+UR5+0x800], R3 ;  /* 0x0008000304007988 */ /* 0x000fe20008000805 */
[----:B------:R-:W-:Y:S06]  /*30c0*/  BAR.SYNC.DEFER_BLOCKING 0x0 ;  /* 0x0000000000007b1d */ /* 0x000fec0000010000 */
[----:B------:R-:W0:Y:S04]  /*30d0*/  @!P2 LDS R18, [R16+UR5+0x1000] ;  /* 0x001000051012a984 */ /* 0x000e280008000800 */
[----:B------:R-:W1:Y:S04]  /*30e0*/  @!P2 LDS R2, [R16+UR5] ;  /* 0x000000051002a984 */ /* 0x000e680008000800 */
[----:B------:R-:W2:Y:S04]  /*30f0*/  @!P2 LDS R17, [R16+UR5+0x800] ;  /* 0x000800051011a984 */ /* 0x000ea80008000800 */
[----:B0-----:R-:W0:Y:S04]  /*3100*/  SHFL.BFLY PT, R5, R18, 0x4, 0x1f ;  /* 0x0c801f0012057f89 */ /* 0x001e2800000e0000 */
[----:B-1----:R-:W1:Y:S04]  /*3110*/  SHFL.BFLY PT, R3, R2, 0x4, 0x1f ;  /* 0x0c801f0002037f89 */ /* 0x002e6800000e0000 */
[----:B--2---:R-:W2:Y:S01]  /*3120*/  SHFL.BFLY PT, R4, R17, 0x4, 0x1f ;  /* 0x0c801f0011047f89 */ /* 0x004ea200000e0000 */
[----:B0-----:R-:W-:-:S04]  /*3130*/  FADD R6, R18, R5 ;  /* 0x0000000512067221 */ /* 0x001fc80000000000 */
[C---:B------:R-:W-:Y:S01]  /*3140*/  FMUL R11, R6.reuse, 0.25 ;  /* 0x3e800000060b7820 */ /* 0x040fe20000400000 */
[C---:B------:R-:W-:Y:S01]  /*3150*/  FSETP.GEU.AND P2, PT, |R6|.reuse, 1.175494350822287508e-38, PT ;  /* 0x008000000600780b */ /* 0x040fe20003f4e200 */
[----:B------:R-:W0:Y:S01]  /*3160*/  SHFL.BFLY PT, R7, R6, 0x2, 0x1f ;  /* 0x0c401f0006077f89 */ /* 0x000e2200000e0000 */
[----:B------:R-:W-:Y:S01]  /*3170*/  FSETP.GT.AND P1, PT, |R6|, 8.50705917302346158658e+37, PT ;  /* 0x7e8000000600780b */ /* 0x000fe20003f24200 */
[----:B-1----:R-:W-:Y:S01]  /*3180*/  FADD R3, -R2, R3 ;  /* 0x0000000302037221 */ /* 0x002fe20000000100 */
[----:B--2---:R-:W-:Y:S02]  /*3190*/  FADD R17, R17, R4 ;  /* 0x0000000411117221 */ /* 0x004fe40000000000 */
[----:B------:R-:W-:-:S07]  /*31a0*/  FSEL R11, R11, R6, P1 ;  /* 0x000000060b0b7208 */ /* 0x000fce0000800000 */
[----:B------:R-:W-:Y:S02]  /*31b0*/  @!P2 FMUL R11, R11, 16777216 ;  /* 0x4b8000000b0ba820 */ /* 0x000fe40000400000 */
[----:B------:R-:W-:Y:S02]  /*31c0*/  @P1 FMUL R5, R5, 0.25 ;  /* 0x3e80000005051820 */ /* 0x000fe40000400000 */
[----:B------:R1:W2:Y:S02]  /*31d0*/  MUFU.RCP R10, R11 ;  /* 0x0000000b000a7308 */ /* 0x0002a40000001000 */
[----:B------:R-:W-:Y:S01]  /*31e0*/  @!P2 FMUL R5, R5, 16777216 ;  /* 0x4b8000000505a820 */ /* 0x000fe20000400000 */
[C---:B------:R-:W-:Y:S01]  /*31f0*/  FSETP.NEU.AND P2, PT, R6.reuse, RZ, PT ;  /* 0x000000ff0600720b */ /* 0x040fe20003f4d000 */
[----:B0-----:R-:W-:-:S04]  /*3200*/  FADD R12, R6, R7 ;  /* 0x00000007060c7221 */ /* 0x001fc80000000000 */
[C---:B------:R-:W-:Y:S01]  /*3210*/  FMUL R13, R12.reuse, 0.25 ;  /* 0x3e8000000c0d7820 */ /* 0x040fe20000400000 */
[----:B------:R-:W-:Y:S01]  /*3220*/  FSETP.GEU.AND P3, PT, |R12|, 1.175494350822287508e-38, PT ;  /* 0x008000000c00780b */ /* 0x000fe20003f6e200 */
[----:B-1----:R-:W0:Y:S01]  /*3230*/  SHFL.BFLY PT, R11, R12, 0x1, 0x1f ;  /* 0x0c201f000c0b7f89 */ /* 0x002e2200000e0000 */
[----:B--2---:R-:W-:Y:S01]  /*3240*/  FMUL R10, R10, R5 ;  /* 0x000000050a0a7220 */ /* 0x004fe20000400000 */
[----:B------:R-:W-:Y:S01]  /*3250*/  FMUL R5, R3, R3 ;  /* 0x0000000303057220 */ /* 0x000fe20000400000 */
[----:B------:R-:W-:-:S03]  /*3260*/  FSETP.GT.AND P1, PT, |R12|, 8.50705917302346158658e+37, PT ;  /* 0x7e8000000c00780b */ /* 0x000fc60003f24200 */
[----:B------:R-:W-:Y:S01]  /*3270*/  FSEL R10, R10, RZ, P2 ;  /* 0x000000ff0a0a7208 */ /* 0x000fe20001000000 */
[----:B------:R-:W-:Y:S01]  /*3280*/  FMUL R5, R18, R5 ;  /* 0x0000000512057220 */ /* 0x000fe20000400000 */
[----:B------:R-:W-:-:S03]  /*3290*/  FSEL R13, R13, R12, P1 ;  /* 0x0000000c0d0d7208 */ /* 0x000fc60000800000 */
[----:B------:R-:W-:Y:S01]  /*32a0*/  FFMA R2, R3, R10, R2 ;  /* 0x0000000a03027223 */ /* 0x000fe20000000002 */
[----:B------:R-:W-:Y:S01]  /*32b0*/  FFMA R5, R10, R5, R17 ;  /* 0x000000050a057223 */ /* 0x000fe20000000011 */
[----:B------:R-:W-:-:S03]  /*32c0*/  @!P3 FMUL R13, R13, 16777216 ;  /* 0x4b8000000d0db820 */ /* 0x000fc60000400000 */
[----:B------:R-:W1:Y:S01]  /*32d0*/  SHFL.BFLY PT, R3, R2, 0x2, 0x1f ;  /* 0x0c401f0002037f89 */ /* 0x000e6200000e0000 */
[----:B------:R-:W2:Y:S01]  /*32e0*/  MUFU.RCP R10, R13 ;  /* 0x0000000d000a7308 */ /* 0x000ea20000001000 */
[----:B------:R-:W-:Y:S01]  /*32f0*/  @P1 FMUL R7, R7, 0.25 ;  /* 0x3e80000007071820 */ /* 0x000fe20000400000 */
[C---:B------:R-:W-:Y:S01]  /*3300*/  FSETP.NEU.AND P1, PT, R12.reuse, RZ, PT ;  /* 0x000000ff0c00720b */ /* 0x040fe20003f2d000 */
[----:B------:R-:W3:Y:S02]  /*3310*/  SHFL.BFLY PT, R4, R5, 0x2, 0x1f ;  /* 0x0c401f0005047f89 */ /* 0x000ee400000e0000 */
[----:B------:R-:W-:Y:S01]  /*3320*/  @!P3 FMUL R7, R7, 16777216 ;  /* 0x4b8000000707b820 */ /* 0x000fe20000400000 */
[----:B0-----:R-:W-:-:S05]  /*3330*/  FADD R15, R12, R11 ;  /* 0x0000000b0c0f7221 */ /* 0x001fca0000000000 */
[----:B------:R-:W-:Y:S01]  /*3340*/  FSETP.GEU.AND P2, PT, |R15|, 1.175494350822287508e-38, PT ;  /* 0x008000000f00780b */ /* 0x000fe20003f4e200 */
[----:B--2---:R-:W-:-:S05]  /*3350*/  FMUL R10, R10, R7 ;  /* 0x000000070a0a7220 */ /* 0x004fca0000400000 */
[----:B------:R-:W-:Y:S02]  /*3360*/  FSEL R10, R10, RZ, P1 ;  /* 0x000000ff0a0a7208 */ /* 0x000fe40000800000 */
[----:B------:R-:W-:Y:S01]  /*3370*/  FSETP.GT.AND P1, PT, |R15|, 8.50705917302346158658e+37, PT ;  /* 0x7e8000000f00780b */ /* 0x000fe20003f24200 */
[----:B-1----:R-:W-:Y:S01]  /*3380*/  FADD R3, -R2, R3 ;  /* 0x0000000302037221 */ /* 0x002fe20000000100 */
[----:B---3--:R-:W-:-:S03]  /*3390*/  FADD R7, R5, R4 ;  /* 0x0000000405077221 */ /* 0x008fc60000000000 */
[----:B------:R-:W-:Y:S01]  /*33a0*/  FMUL R5, R3, R3 ;  /* 0x0000000303057220 */ /* 0x000fe20000400000 */
[----:B------:R-:W-:Y:S01]  /*33b0*/  FMUL R4, R15, 0.25 ;  /* 0x3e8000000f047820 */ /* 0x000fe20000400000 */
[----:B------:R-:W-:Y:S02]  /*33c0*/  FFMA R2, R3, R10, R2 ;  /* 0x0000000a03027223 */ /* 0x000fe40000000002 */
[----:B------:R-:W-:Y:S02]  /*33d0*/  FMUL R5, R6, R5 ;  /* 0x0000000506057220 */ /* 0x000fe40000400000 */
[----:B------:R-:W-:Y:S01]  /*33e0*/  FSEL R6, R4, R15, P1 ;  /* 0x0000000f04067208 */ /* 0x000fe20000800000 */
[----:B------:R-:W0:Y:S01]  /*33f0*/  SHFL.BFLY PT, R3, R2, 0x1, 0x1f ;  /* 0x0c201f0002037f89 */ /* 0x000e2200000e0000 */
[----:B------:R-:W-:Y:S01]  /*3400*/  FFMA R5, R10, R5, R7 ;  /* 0x000000050a057223 */ /* 0x000fe20000000007 */
[----:B------:R-:W-:Y:S01]  /*3410*/  @P1 FMUL R11, R11, 0.25 ;  /* 0x3e8000000b0b1820 */ /* 0x000fe20000400000 */
[----:B------:R-:W-:Y:S01]  /*3420*/  LOP3.LUT P1, RZ, R0, 0x7, RZ, 0xc0, !PT ;  /* 0x0000000700ff7812 */ /* 0x000fe2000782c0ff */
[----:B------:R-:W-:-:S02]  /*3430*/  @!P2 FMUL R6, R6, 16777216 ;  /* 0x4b8000000606a820 */ /* 0x000fc40000400000 */
[----:B------:R-:W1:Y:S01]  /*3440*/  SHFL.BFLY PT, R4, R5, 0x1, 0x1f ;  /* 0x0c201f0005047f89 */ /* 0x000e6200000e0000 */
[----:B------:R-:W-:Y:S01]  /*3450*/  @!P2 FMUL R11, R11, 16777216 ;  /* 0x4b8000000b0ba820 */ /* 0x000fe20000400000 */
[----:B------:R-:W-:Y:S02]  /*3460*/  FSETP.NEU.AND P2, PT, R15, RZ, PT ;  /* 0x000000ff0f00720b */ /* 0x000fe40003f4d000 */
[----:B------:R-:W2:Y:S01]  /*3470*/  MUFU.RCP R6, R6 ;  /* 0x0000000600067308 */ /* 0x000ea20000001000 */
[----:B------:R-:W-:Y:S01]  /*3480*/  ISETP.LT.AND P1, PT, R0, 0x200, !P1 ;  /* 0x000002000000780c */ /* 0x000fe20004f21270 */
[----:B0-----:R-:W-:Y:S01]  /*3490*/  FADD R3, -R2, R3 ;  /* 0x0000000302037221 */ /* 0x001fe20000000100 */
[----:B--2---:R-:W-:-:S11]  /*34a0*/  FMUL R11, R6, R11 ;  /* 0x0000000b060b7220 */ /* 0x004fd60000400000 */
[----:B------:R-:W-:Y:S01]  /*34b0*/  @P1 STS [R16+UR5+0x1000], R15 ;  /* 0x0010000f10001988 */ /* 0x000fe20008000805 */
[----:B------:R-:W-:Y:S01]  /*34c0*/  FMUL R7, R3, R3 ;  /* 0x0000000303077220 */ /* 0x000fe20000400000 */
[----:B------:R-:W-:Y:S01]  /*34d0*/  FSEL R11, R11, RZ, P2 ;  /* 0x000000ff0b0b7208 */ /* 0x000fe20001000000 */
[----:B-1----:R-:W-:Y:S02]  /*34e0*/  FADD R4, R5, R4 ;  /* 0x0000000405047221 */ /* 0x002fe40000000000 */
[----:B------:R-:W-:Y:S02]  /*34f0*/  FMUL R12, R12, R7 ;  /* 0x000000070c0c7220 */ /* 0x000fe40000400000 */
[----:B------:R-:W-:Y:S02]  /*3500*/  FFMA R7, R3, R11, R2 ;  /* 0x0000000b03077223 */ /* 0x000fe40000000002 */
[----:B------:R-:W-:Y:S01]  /*3510*/  FFMA R11, R11, R12, R4 ;  /* 0x0000000c0b0b7223 */ /* 0x000fe20000000004 */
[----:B------:R-:W0:Y:S02]  /*3520*/  LDC.64 R2, c[0x0][0x238] ;  /* 0x00008e00ff027b82 */ /* 0x000e240000000a00 */
[----:B------:R-:W-:Y:S04]  /*3530*/  @P1 STS [R16+UR5], R7 ;  /* 0x0000000710001988 */ /* 0x000fe80008000805 */
[----:B------:R-:W-:Y:S02]  /*3540*/  @P1 STS [R16+UR5+0x800], R11 ;  /* 0x0008000b10001988 */ /* 0x000fe40008000805 */
[----:B------:R-:W1:Y:S08]  /*3550*/  LDC.64 R4, c[0x0][0x240] ;  /* 0x00009000ff047b82 */ /* 0x000e700000000a00 */
[----:B------:R-:W-:Y:S01]  /*3560*/  BAR.SYNC.DEFER_BLOCKING 0x0 ;  /* 0x0000000000007b1d */ /* 0x000fe20000010000 */
[----:B0-----:R-:W-:-:S04]  /*3570*/  IMAD.WIDE R2, R50, 0x4, R2 ;  /* 0x0000000432027825 */ /* 0x001fc800078e0202 */
[----:B-1----:R-:W-:Y:S01]  /*3580*/  IMAD.WIDE R4, R50, 0x4, R4 ;  /* 0x0000000432047825 */ /* 0x002fe200078e0204 */
[----:B------:R-:W0:Y:S04]  /*3590*/  LDS R13, [R9+UR5] ;  /* 0x00000005090d7984 */ /* 0x000e280008000800 */
[----:B------:R-:W1:Y:S04]  /*35a0*/  LDS R17, [R9+UR5+0x800] ;  /* 0x0008000509117984 */ /* 0x000e680008000800 */
[----:B0-----:R0:W-:Y:S04]  /*35b0*/  @P0 STG.E desc[UR8][R2.64], R13 ;  /* 0x0000000d02000986 */ /* 0x0011e8000c101908 */
[----:B-1----:R0:W-:Y:S01]  /*35c0*/  @P0 STG.E desc[UR8][R4.64], R17 ;  /* 0x0000001104000986 */ /* 0x0021e2000c101908 */
[----:B------:R-:W-:Y:S05]  /*35d0*/  @!P0 EXIT ;  /* 0x000000000000894d */ /* 0x000fea0003800000 */
[----:B------:R-:W1:Y:S01]  /*35e0*/  LDS R9, [R9+UR5+0x1000] ;  /* 0x0010000509097984 */ /* 0x000e620008000800 */
[----:B0-----:R-:W0:Y:S02]  /*35f0*/  LDC.64 R2, c[0x0][0x248] ;  /* 0x00009200ff027b82 */ /* 0x001e240000000a00 */
[----:B0-----:R-:W-:-:S05]  /*3600*/  IMAD.WIDE R50, R50, 0x4, R2 ;  /* 0x0000000432327825 */ /* 0x001fca00078e0202 */
[----:B-1----:R-:W-:Y:S01]  /*3610*/  STG.E desc[UR8][R50.64], R9 ;  /* 0x0000000932007986 */ /* 0x002fe2000c101908 */
[----:B------:R-:W-:Y:S05]  /*3620*/  EXIT ;  /* 0x000000000000794d */ /* 0x000fea0003800000 */
.L_x_2:
[----:B------:R-:W-:-:S00]  /*3630*/  BRA `(.L_x_2) ;  /* 0xfffffffc00fc7947 */ /* 0x000fc0000383ffff */
[----:B------:R-:W-:-:S00]  /*3640*/  NOP ;  /* 0x0000000000007918 */ /* 0x000fc00000000000 */
        /* <DEDUP_REMOVED lines=11> */
.L_x_3:


//--------------------- .nv.shared.triton_red_fused__unsafe_index_add_convolution_native_group_norm_33 --------------------------
	.section	.nv.shared.triton_red_fused__unsafe_index_add_convolution_native_group_norm_33,"aw",@nobits
	.sectionflags	@""
	.align	16
	.zero		1024


//--------------------- .nv.constant0.triton_red_fused__unsafe_index_add_convolution_native_group_norm_33 --------------------------
	.section	.nv.constant0.triton_red_fused__unsafe_index_add_convolution_native_group_norm_33,"a",@progbits
	.sectionflags	@""
	.align	4
.nv.constant0.triton_red_fused__unsafe_index_add_convolution_native_group_norm_33:
	.zero		600
